//
// Generated by NVIDIA NVVM Compiler
//
// Compiler Build ID: CL-36424714
// Cuda compilation tools, release 13.0, V13.0.88
// Based on NVVM 20.0.0
//

.version 9.0
.target sm_100
.address_size 64

	// .globl	_Z12rtm2d_kernelPdS_S_S_S_S_iiiiS_i

.visible .entry _Z12rtm2d_kernelPdS_S_S_S_S_iiiiS_i(
	.param .u64 .ptr .align 1 _Z12rtm2d_kernelPdS_S_S_S_S_iiiiS_i_param_0,
	.param .u64 .ptr .align 1 _Z12rtm2d_kernelPdS_S_S_S_S_iiiiS_i_param_1,
	.param .u64 .ptr .align 1 _Z12rtm2d_kernelPdS_S_S_S_S_iiiiS_i_param_2,
	.param .u64 .ptr .align 1 _Z12rtm2d_kernelPdS_S_S_S_S_iiiiS_i_param_3,
	.param .u64 .ptr .align 1 _Z12rtm2d_kernelPdS_S_S_S_S_iiiiS_i_param_4,
	.param .u64 .ptr .align 1 _Z12rtm2d_kernelPdS_S_S_S_S_iiiiS_i_param_5,
	.param .u32 _Z12rtm2d_kernelPdS_S_S_S_S_iiiiS_i_param_6,
	.param .u32 _Z12rtm2d_kernelPdS_S_S_S_S_iiiiS_i_param_7,
	.param .u32 _Z12rtm2d_kernelPdS_S_S_S_S_iiiiS_i_param_8,
	.param .u32 _Z12rtm2d_kernelPdS_S_S_S_S_iiiiS_i_param_9,
	.param .u64 .ptr .align 1 _Z12rtm2d_kernelPdS_S_S_S_S_iiiiS_i_param_10,
	.param .u32 _Z12rtm2d_kernelPdS_S_S_S_S_iiiiS_i_param_11
)
{
	.reg .pred 	%p<128>;
	.reg .b32 	%r<179>;
	.reg .b64 	%rd<181>;
	.reg .b64 	%fd<177>;

	ld.param.u64 	%rd37, [_Z12rtm2d_kernelPdS_S_S_S_S_iiiiS_i_param_0];
	ld.param.u64 	%rd38, [_Z12rtm2d_kernelPdS_S_S_S_S_iiiiS_i_param_1];
	ld.param.u64 	%rd39, [_Z12rtm2d_kernelPdS_S_S_S_S_iiiiS_i_param_2];
	ld.param.u64 	%rd40, [_Z12rtm2d_kernelPdS_S_S_S_S_iiiiS_i_param_3];
	ld.param.u64 	%rd41, [_Z12rtm2d_kernelPdS_S_S_S_S_iiiiS_i_param_4];
	ld.param.u64 	%rd42, [_Z12rtm2d_kernelPdS_S_S_S_S_iiiiS_i_param_5];
	ld.param.u32 	%r83, [_Z12rtm2d_kernelPdS_S_S_S_S_iiiiS_i_param_6];
	ld.param.u32 	%r84, [_Z12rtm2d_kernelPdS_S_S_S_S_iiiiS_i_param_7];
	ld.param.u32 	%r85, [_Z12rtm2d_kernelPdS_S_S_S_S_iiiiS_i_param_8];
	ld.param.u32 	%r86, [_Z12rtm2d_kernelPdS_S_S_S_S_iiiiS_i_param_9];
	ld.param.u64 	%rd43, [_Z12rtm2d_kernelPdS_S_S_S_S_iiiiS_i_param_10];
	cvta.to.global.u64 	%rd1, %rd40;
	cvta.to.global.u64 	%rd2, %rd41;
	cvta.to.global.u64 	%rd3, %rd42;
	cvta.to.global.u64 	%rd4, %rd43;
	cvta.to.global.u64 	%rd5, %rd39;
	cvta.to.global.u64 	%rd6, %rd37;
	cvta.to.global.u64 	%rd7, %rd38;
	mov.u32 	%r87, %ctaid.y;
	mov.u32 	%r88, %ntid.y;
	mov.u32 	%r89, %tid.y;
	mad.lo.s32 	%r1, %r87, %r88, %r89;
	mov.u32 	%r90, %ctaid.x;
	mov.u32 	%r91, %ntid.x;
	mov.u32 	%r92, %tid.x;
	mad.lo.s32 	%r2, %r90, %r91, %r92;
	shr.s32 	%r93, %r84, 31;
	shr.u32 	%r94, %r93, 28;
	add.s32 	%r95, %r84, %r94;
	shr.s32 	%r96, %r95, 4;
	shr.s32 	%r97, %r83, 31;
	shr.u32 	%r98, %r97, 28;
	add.s32 	%r99, %r83, %r98;
	shr.s32 	%r100, %r99, 4;
	and.b32  	%r101, %r84, -2147483633;
	setp.gt.s32 	%p4, %r101, 0;
	selp.u32 	%r102, 1, 0, %p4;
	add.s32 	%r3, %r96, %r102;
	and.b32  	%r103, %r83, -2147483633;
	setp.gt.s32 	%p5, %r103, 0;
	selp.u32 	%r104, 1, 0, %p5;
	add.s32 	%r4, %r100, %r104;
	setp.lt.s32 	%p6, %r4, 1;
	@%p6 bra 	$L__BB0_103;
	setp.lt.s32 	%p7, %r3, 1;
	add.s32 	%r5, %r84, -20;
	@%p7 bra 	$L__BB0_27;
	add.s32 	%r6, %r83, -20;
	and.b32  	%r7, %r3, 1;
	and.b32  	%r8, %r3, 2147483646;
	mov.b32 	%r161, 0;
$L__BB0_3:
	setp.eq.s32 	%p8, %r3, 1;
	setp.ge.s32 	%p9, %r85, %r6;
	shl.b32 	%r107, %r161, 4;
	add.s32 	%r10, %r107, %r2;
	setp.lt.s32 	%p10, %r10, %r83;
	setp.ge.s32 	%p11, %r10, %r6;
	and.pred  	%p12, %p11, %p10;
	and.pred  	%p1, %p9, %p12;
	not.b32 	%r108, %r10;
	add.s32 	%r109, %r83, %r108;
	mul.wide.s32 	%rd44, %r109, 8;
	add.s64 	%rd8, %rd1, %rd44;
	mov.b32 	%r163, 0;
	@%p8 bra 	$L__BB0_19;
	mov.b32 	%r162, 0;
	not.pred 	%p22, %p1;
$L__BB0_5:
	setp.ge.s32 	%p14, %r10, %r83;
	shl.b32 	%r111, %r162, 4;
	add.s32 	%r12, %r111, %r1;
	setp.gt.u32 	%p15, %r12, 19;
	or.pred  	%p16, %p15, %p14;
	@%p16 bra 	$L__BB0_7;
	mul.wide.u32 	%rd45, %r12, 8;
	add.s64 	%rd46, %rd1, %rd45;
	ld.global.f64 	%fd1, [%rd46];
	mad.lo.s32 	%r112, %r12, %r83, %r10;
	mul.wide.s32 	%rd47, %r112, 8;
	add.s64 	%rd48, %rd6, %rd47;
	ld.global.f64 	%fd2, [%rd48];
	mul.f64 	%fd3, %fd1, %fd2;
	st.global.f64 	[%rd48], %fd3;
	ld.global.f64 	%fd4, [%rd46];
	add.s64 	%rd49, %rd7, %rd47;
	ld.global.f64 	%fd5, [%rd49];
	mul.f64 	%fd6, %fd4, %fd5;
	st.global.f64 	[%rd49], %fd6;
$L__BB0_7:
	setp.ge.s32 	%p17, %r10, %r83;
	setp.lt.s32 	%p18, %r12, %r5;
	setp.ge.s32 	%p19, %r12, %r84;
	or.pred  	%p20, %p19, %p17;
	not.b32 	%r113, %r12;
	add.s32 	%r114, %r84, %r113;
	mul.wide.s32 	%rd50, %r114, 8;
	add.s64 	%rd9, %rd1, %rd50;
	or.pred  	%p21, %p20, %p18;
	@%p21 bra 	$L__BB0_9;
	ld.global.f64 	%fd7, [%rd9];
	mad.lo.s32 	%r115, %r12, %r83, %r10;
	mul.wide.s32 	%rd51, %r115, 8;
	add.s64 	%rd52, %rd6, %rd51;
	ld.global.f64 	%fd8, [%rd52];
	mul.f64 	%fd9, %fd7, %fd8;
	st.global.f64 	[%rd52], %fd9;
	ld.global.f64 	%fd10, [%rd9];
	add.s64 	%rd53, %rd7, %rd51;
	ld.global.f64 	%fd11, [%rd53];
	mul.f64 	%fd12, %fd10, %fd11;
	st.global.f64 	[%rd53], %fd12;
$L__BB0_9:
	@%p22 bra 	$L__BB0_11;
	ld.global.f64 	%fd13, [%rd8];
	mad.lo.s32 	%r116, %r12, %r83, %r10;
	mul.wide.s32 	%rd54, %r116, 8;
	add.s64 	%rd55, %rd6, %rd54;
	ld.global.f64 	%fd14, [%rd55];
	mul.f64 	%fd15, %fd13, %fd14;
	st.global.f64 	[%rd55], %fd15;
	ld.global.f64 	%fd16, [%rd8];
	add.s64 	%rd56, %rd7, %rd54;
	ld.global.f64 	%fd17, [%rd56];
	mul.f64 	%fd18, %fd16, %fd17;
	st.global.f64 	[%rd56], %fd18;
$L__BB0_11:
	setp.ge.s32 	%p23, %r10, %r83;
	add.s32 	%r13, %r12, 16;
	setp.gt.u32 	%p24, %r13, 19;
	or.pred  	%p25, %p24, %p23;
	@%p25 bra 	$L__BB0_13;
	mul.wide.u32 	%rd57, %r13, 8;
	add.s64 	%rd58, %rd1, %rd57;
	ld.global.f64 	%fd19, [%rd58];
	mad.lo.s32 	%r117, %r13, %r83, %r10;
	mul.wide.s32 	%rd59, %r117, 8;
	add.s64 	%rd60, %rd6, %rd59;
	ld.global.f64 	%fd20, [%rd60];
	mul.f64 	%fd21, %fd19, %fd20;
	st.global.f64 	[%rd60], %fd21;
	ld.global.f64 	%fd22, [%rd58];
	add.s64 	%rd61, %rd7, %rd59;
	ld.global.f64 	%fd23, [%rd61];
	mul.f64 	%fd24, %fd22, %fd23;
	st.global.f64 	[%rd61], %fd24;
$L__BB0_13:
	setp.ge.s32 	%p26, %r10, %r83;
	setp.lt.s32 	%p27, %r13, %r5;
	setp.ge.s32 	%p28, %r13, %r84;
	or.pred  	%p29, %p28, %p26;
	or.pred  	%p30, %p29, %p27;
	@%p30 bra 	$L__BB0_15;
	ld.global.f64 	%fd25, [%rd9+-128];
	mad.lo.s32 	%r118, %r13, %r83, %r10;
	mul.wide.s32 	%rd62, %r118, 8;
	add.s64 	%rd63, %rd6, %rd62;
	ld.global.f64 	%fd26, [%rd63];
	mul.f64 	%fd27, %fd25, %fd26;
	st.global.f64 	[%rd63], %fd27;
	ld.global.f64 	%fd28, [%rd9+-128];
	add.s64 	%rd64, %rd7, %rd62;
	ld.global.f64 	%fd29, [%rd64];
	mul.f64 	%fd30, %fd28, %fd29;
	st.global.f64 	[%rd64], %fd30;
$L__BB0_15:
	@%p22 bra 	$L__BB0_17;
	ld.global.f64 	%fd31, [%rd8];
	mad.lo.s32 	%r119, %r13, %r83, %r10;
	mul.wide.s32 	%rd65, %r119, 8;
	add.s64 	%rd66, %rd6, %rd65;
	ld.global.f64 	%fd32, [%rd66];
	mul.f64 	%fd33, %fd31, %fd32;
	st.global.f64 	[%rd66], %fd33;
	ld.global.f64 	%fd34, [%rd8];
	add.s64 	%rd67, %rd7, %rd65;
	ld.global.f64 	%fd35, [%rd67];
	mul.f64 	%fd36, %fd34, %fd35;
	st.global.f64 	[%rd67], %fd36;
$L__BB0_17:
	add.s32 	%r162, %r162, 2;
	setp.ne.s32 	%p32, %r162, %r8;
	@%p32 bra 	$L__BB0_5;
	shl.b32 	%r163, %r8, 4;
$L__BB0_19:
	setp.eq.s32 	%p33, %r7, 0;
	@%p33 bra 	$L__BB0_26;
	setp.ge.s32 	%p34, %r10, %r83;
	add.s32 	%r17, %r163, %r1;
	setp.gt.u32 	%p35, %r17, 19;
	or.pred  	%p36, %p35, %p34;
	@%p36 bra 	$L__BB0_22;
	mul.wide.u32 	%rd68, %r17, 8;
	add.s64 	%rd69, %rd1, %rd68;
	ld.global.f64 	%fd37, [%rd69];
	mad.lo.s32 	%r120, %r17, %r83, %r10;
	mul.wide.s32 	%rd70, %r120, 8;
	add.s64 	%rd71, %rd6, %rd70;
	ld.global.f64 	%fd38, [%rd71];
	mul.f64 	%fd39, %fd37, %fd38;
	st.global.f64 	[%rd71], %fd39;
	ld.global.f64 	%fd40, [%rd69];
	add.s64 	%rd72, %rd7, %rd70;
	ld.global.f64 	%fd41, [%rd72];
	mul.f64 	%fd42, %fd40, %fd41;
	st.global.f64 	[%rd72], %fd42;
$L__BB0_22:
	setp.ge.s32 	%p37, %r10, %r83;
	setp.lt.s32 	%p38, %r17, %r5;
	setp.ge.s32 	%p39, %r17, %r84;
	or.pred  	%p40, %p39, %p37;
	or.pred  	%p41, %p40, %p38;
	@%p41 bra 	$L__BB0_24;
	not.b32 	%r121, %r17;
	add.s32 	%r122, %r84, %r121;
	mul.wide.s32 	%rd73, %r122, 8;
	add.s64 	%rd74, %rd1, %rd73;
	ld.global.f64 	%fd43, [%rd74];
	mad.lo.s32 	%r123, %r17, %r83, %r10;
	mul.wide.s32 	%rd75, %r123, 8;
	add.s64 	%rd76, %rd6, %rd75;
	ld.global.f64 	%fd44, [%rd76];
	mul.f64 	%fd45, %fd43, %fd44;
	st.global.f64 	[%rd76], %fd45;
	ld.global.f64 	%fd46, [%rd74];
	add.s64 	%rd77, %rd7, %rd75;
	ld.global.f64 	%fd47, [%rd77];
	mul.f64 	%fd48, %fd46, %fd47;
	st.global.f64 	[%rd77], %fd48;
$L__BB0_24:
	not.pred 	%p42, %p1;
	@%p42 bra 	$L__BB0_26;
	ld.global.f64 	%fd49, [%rd8];
	mad.lo.s32 	%r124, %r17, %r83, %r10;
	mul.wide.s32 	%rd78, %r124, 8;
	add.s64 	%rd79, %rd6, %rd78;
	ld.global.f64 	%fd50, [%rd79];
	mul.f64 	%fd51, %fd49, %fd50;
	st.global.f64 	[%rd79], %fd51;
	ld.global.f64 	%fd52, [%rd8];
	add.s64 	%rd80, %rd7, %rd78;
	ld.global.f64 	%fd53, [%rd80];
	mul.f64 	%fd54, %fd52, %fd53;
	st.global.f64 	[%rd80], %fd54;
$L__BB0_26:
	add.s32 	%r161, %r161, 1;
	setp.ne.s32 	%p43, %r161, %r4;
	@%p43 bra 	$L__BB0_3;
$L__BB0_27:
	setp.lt.s32 	%p44, %r3, 1;
	add.s32 	%r19, %r84, -1;
	add.s32 	%r20, %r83, -1;
	shl.b32 	%r21, %r83, 1;
	@%p44 bra 	$L__BB0_51;
	add.s32 	%r126, %r84, -2;
	mul.lo.s32 	%r127, %r126, %r83;
	mul.wide.s32 	%rd81, %r21, 8;
	add.s64 	%rd10, %rd2, %rd81;
	add.s64 	%rd11, %rd6, %rd81;
	mul.wide.s32 	%rd16, %r83, 8;
	sub.s64 	%rd12, %rd10, %rd16;
	sub.s64 	%rd13, %rd11, %rd16;
	mul.wide.s32 	%rd82, %r127, 8;
	add.s64 	%rd14, %rd2, %rd82;
	add.s64 	%rd15, %rd6, %rd82;
	add.s32 	%r22, %r127, %r83;
	add.s32 	%r128, %r83, -2;
	setp.eq.s32 	%p45, %r85, %r83;
	selp.b32 	%r23, %r128, %r85, %p45;
	mov.b32 	%r164, 0;
$L__BB0_29:
	shl.b32 	%r130, %r164, 4;
	add.s32 	%r25, %r130, %r2;
	setp.gt.s32 	%p46, %r25, 0;
	setp.lt.s32 	%p47, %r25, %r23;
	and.pred  	%p2, %p46, %p47;
	mul.wide.s32 	%rd83, %r25, 8;
	add.s64 	%rd17, %rd12, %rd83;
	add.s64 	%rd18, %rd13, %rd83;
	add.s32 	%r131, %r25, -1;
	mul.wide.u32 	%rd84, %r131, 8;
	add.s64 	%rd19, %rd2, %rd84;
	add.s64 	%rd20, %rd6, %rd84;
	add.s64 	%rd21, %rd14, %rd83;
	add.s64 	%rd22, %rd15, %rd83;
	add.s64 	%rd23, %rd3, %rd83;
	add.s64 	%rd24, %rd6, %rd83;
	add.s64 	%rd25, %rd7, %rd83;
	mul.wide.s32 	%rd85, %r22, 8;
	add.s64 	%rd26, %rd23, %rd85;
	add.s64 	%rd27, %rd25, %rd85;
	mov.b32 	%r165, 0;
	not.pred 	%p59, %p2;
$L__BB0_30:
	setp.ge.s32 	%p48, %r25, %r85;
	shl.b32 	%r132, %r165, 4;
	add.s32 	%r27, %r132, %r1;
	setp.ge.s32 	%p49, %r27, %r84;
	or.pred  	%p50, %p48, %p49;
	@%p50 bra 	$L__BB0_32;
	mul.lo.s32 	%r133, %r27, %r83;
	add.s32 	%r134, %r133, %r25;
	mul.wide.s32 	%rd86, %r134, 8;
	add.s64 	%rd87, %rd5, %rd86;
	ld.global.f64 	%fd55, [%rd87];
	mul.wide.s32 	%rd88, %r133, 8;
	add.s64 	%rd89, %rd24, %rd88;
	ld.global.f64 	%fd56, [%rd89];
	sub.f64 	%fd57, %fd55, %fd56;
	st.global.f64 	[%rd87], %fd57;
$L__BB0_32:
	setp.ne.s32 	%p51, %r27, 0;
	setp.lt.s32 	%p52, %r27, %r19;
	and.pred  	%p3, %p51, %p52;
	and.pred  	%p53, %p2, %p3;
	not.pred 	%p54, %p53;
	@%p54 bra 	$L__BB0_34;
	mul.lo.s32 	%r135, %r27, %r83;
	mul.wide.s32 	%rd90, %r135, 8;
	add.s64 	%rd91, %rd23, %rd90;
	ld.global.f64 	%fd58, [%rd91];
	add.s64 	%rd92, %rd24, %rd90;
	ld.global.f64 	%fd59, [%rd92];
	add.s64 	%rd93, %rd25, %rd90;
	ld.global.f64 	%fd60, [%rd93];
	fma.rn.f64 	%fd61, %fd58, %fd59, %fd60;
	add.s32 	%r136, %r135, %r83;
	add.s64 	%rd94, %rd17, %rd90;
	ld.global.f64 	%fd62, [%rd94];
	add.s64 	%rd95, %rd92, %rd16;
	ld.global.f64 	%fd63, [%rd95];
	fma.rn.f64 	%fd64, %fd62, %fd63, %fd61;
	sub.s32 	%r137, %r136, %r21;
	add.s32 	%r138, %r137, %r25;
	mul.wide.s32 	%rd96, %r138, 8;
	add.s64 	%rd97, %rd2, %rd96;
	ld.global.f64 	%fd65, [%rd97];
	mul.wide.s32 	%rd98, %r137, 8;
	add.s64 	%rd99, %rd24, %rd98;
	ld.global.f64 	%fd66, [%rd99];
	fma.rn.f64 	%fd67, %fd65, %fd66, %fd64;
	add.s64 	%rd100, %rd97, %rd16;
	ld.global.f64 	%fd68, [%rd100+8];
	ld.global.f64 	%fd69, [%rd92+8];
	fma.rn.f64 	%fd70, %fd68, %fd69, %fd67;
	ld.global.f64 	%fd71, [%rd100+-8];
	ld.global.f64 	%fd72, [%rd92+-8];
	fma.rn.f64 	%fd73, %fd71, %fd72, %fd70;
	st.global.f64 	[%rd93], %fd73;
$L__BB0_34:
	setp.ne.s32 	%p55, %r25, 0;
	not.pred 	%p56, %p3;
	or.pred  	%p57, %p55, %p56;
	@%p57 bra 	$L__BB0_36;
	mul.lo.s32 	%r139, %r27, %r83;
	mul.wide.s32 	%rd101, %r139, 8;
	add.s64 	%rd102, %rd3, %rd101;
	ld.global.f64 	%fd74, [%rd102];
	add.s64 	%rd103, %rd6, %rd101;
	ld.global.f64 	%fd75, [%rd103];
	add.s64 	%rd104, %rd7, %rd101;
	ld.global.f64 	%fd76, [%rd104];
	fma.rn.f64 	%fd77, %fd74, %fd75, %fd76;
	add.s32 	%r140, %r139, %r83;
	add.s64 	%rd105, %rd12, %rd101;
	ld.global.f64 	%fd78, [%rd105];
	add.s64 	%rd106, %rd103, %rd16;
	ld.global.f64 	%fd79, [%rd106];
	fma.rn.f64 	%fd80, %fd78, %fd79, %fd77;
	sub.s32 	%r141, %r140, %r21;
	mul.wide.s32 	%rd107, %r141, 8;
	add.s64 	%rd108, %rd2, %rd107;
	ld.global.f64 	%fd81, [%rd108];
	add.s64 	%rd109, %rd6, %rd107;
	ld.global.f64 	%fd82, [%rd109];
	fma.rn.f64 	%fd83, %fd81, %fd82, %fd80;
	add.s64 	%rd110, %rd108, %rd16;
	ld.global.f64 	%fd84, [%rd110+8];
	ld.global.f64 	%fd85, [%rd103+8];
	fma.rn.f64 	%fd86, %fd84, %fd85, %fd83;
	st.global.f64 	[%rd104], %fd86;
$L__BB0_36:
	or.pred  	%p60, %p59, %p51;
	@%p60 bra 	$L__BB0_38;
	mul.wide.u32 	%rd111, %r25, 8;
	add.s64 	%rd112, %rd3, %rd111;
	ld.global.f64 	%fd87, [%rd112];
	add.s64 	%rd113, %rd6, %rd111;
	ld.global.f64 	%fd88, [%rd113];
	add.s64 	%rd114, %rd7, %rd111;
	ld.global.f64 	%fd89, [%rd114];
	fma.rn.f64 	%fd90, %fd87, %fd88, %fd89;
	ld.global.f64 	%fd91, [%rd17];
	ld.global.f64 	%fd92, [%rd18];
	fma.rn.f64 	%fd93, %fd91, %fd92, %fd90;
	add.s64 	%rd115, %rd2, %rd111;
	ld.global.f64 	%fd94, [%rd115+8];
	ld.global.f64 	%fd95, [%rd113+8];
	fma.rn.f64 	%fd96, %fd94, %fd95, %fd93;
	ld.global.f64 	%fd97, [%rd19];
	ld.global.f64 	%fd98, [%rd20];
	fma.rn.f64 	%fd99, %fd97, %fd98, %fd96;
	st.global.f64 	[%rd114], %fd99;
$L__BB0_38:
	setp.ne.s32 	%p61, %r27, %r19;
	or.pred  	%p63, %p59, %p61;
	@%p63 bra 	$L__BB0_40;
	ld.global.f64 	%fd100, [%rd26];
	mul.wide.s32 	%rd116, %r22, 8;
	add.s64 	%rd117, %rd24, %rd116;
	ld.global.f64 	%fd101, [%rd117];
	ld.global.f64 	%fd102, [%rd27];
	fma.rn.f64 	%fd103, %fd100, %fd101, %fd102;
	ld.global.f64 	%fd104, [%rd21];
	ld.global.f64 	%fd105, [%rd22];
	fma.rn.f64 	%fd106, %fd104, %fd105, %fd103;
	add.s64 	%rd118, %rd21, %rd16;
	ld.global.f64 	%fd107, [%rd118+8];
	ld.global.f64 	%fd108, [%rd117+8];
	fma.rn.f64 	%fd109, %fd107, %fd108, %fd106;
	ld.global.f64 	%fd110, [%rd118+-8];
	ld.global.f64 	%fd111, [%rd117+-8];
	fma.rn.f64 	%fd112, %fd110, %fd111, %fd109;
	st.global.f64 	[%rd27], %fd112;
$L__BB0_40:
	setp.ne.s32 	%p64, %r85, %r83;
	@%p64 bra 	$L__BB0_45;
	setp.eq.s32 	%p65, %r27, 0;
	setp.ge.s32 	%p66, %r27, %r84;
	setp.ne.s32 	%p67, %r25, %r20;
	or.pred  	%p68, %p65, %p66;
	or.pred  	%p69, %p67, %p68;
	@%p69 bra 	$L__BB0_43;
	mul.lo.s32 	%r142, %r27, %r83;
	add.s32 	%r143, %r142, %r83;
	mul.wide.s32 	%rd119, %r143, 8;
	add.s64 	%rd120, %rd3, %rd119;
	ld.global.f64 	%fd113, [%rd120+-8];
	mul.wide.s32 	%rd121, %r142, 8;
	add.s64 	%rd122, %rd13, %rd121;
	ld.global.f64 	%fd114, [%rd122+-8];
	add.s64 	%rd123, %rd7, %rd119;
	ld.global.f64 	%fd115, [%rd123+-8];
	fma.rn.f64 	%fd116, %fd113, %fd114, %fd115;
	add.s32 	%r144, %r20, %r143;
	mul.wide.s32 	%rd124, %r144, 8;
	add.s64 	%rd125, %rd2, %rd124;
	ld.global.f64 	%fd117, [%rd125];
	mul.wide.s32 	%rd126, %r20, 8;
	add.s64 	%rd127, %rd122, %rd126;
	ld.global.f64 	%fd118, [%rd127];
	fma.rn.f64 	%fd119, %fd117, %fd118, %fd116;
	sub.s32 	%r145, %r143, %r21;
	add.s32 	%r146, %r20, %r145;
	mul.wide.s32 	%rd128, %r146, 8;
	add.s64 	%rd129, %rd2, %rd128;
	ld.global.f64 	%fd120, [%rd129];
	add.s64 	%rd130, %rd6, %rd128;
	ld.global.f64 	%fd121, [%rd130];
	fma.rn.f64 	%fd122, %fd120, %fd121, %fd119;
	add.s64 	%rd131, %rd12, %rd121;
	ld.global.f64 	%fd123, [%rd131+-16];
	ld.global.f64 	%fd124, [%rd122+-16];
	fma.rn.f64 	%fd125, %fd123, %fd124, %fd122;
	st.global.f64 	[%rd123+-8], %fd125;
$L__BB0_43:
	setp.ne.s32 	%p70, %r27, 0;
	setp.ne.s32 	%p71, %r25, %r20;
	or.pred  	%p72, %p71, %p70;
	@%p72 bra 	$L__BB0_45;
	ld.global.f64 	%fd126, [%rd23];
	ld.global.f64 	%fd127, [%rd24];
	ld.global.f64 	%fd128, [%rd25];
	fma.rn.f64 	%fd129, %fd126, %fd127, %fd128;
	ld.global.f64 	%fd130, [%rd10+-8];
	ld.global.f64 	%fd131, [%rd11+-8];
	fma.rn.f64 	%fd132, %fd130, %fd131, %fd129;
	ld.global.f64 	%fd133, [%rd12+-16];
	ld.global.f64 	%fd134, [%rd13+-16];
	fma.rn.f64 	%fd135, %fd133, %fd134, %fd132;
	st.global.f64 	[%rd25], %fd135;
$L__BB0_45:
	or.b32  	%r147, %r25, %r27;
	setp.ne.s32 	%p73, %r147, 0;
	@%p73 bra 	$L__BB0_47;
	ld.global.f64 	%fd136, [%rd3];
	ld.global.f64 	%fd137, [%rd6];
	ld.global.f64 	%fd138, [%rd7];
	fma.rn.f64 	%fd139, %fd136, %fd137, %fd138;
	ld.global.f64 	%fd140, [%rd12];
	ld.global.f64 	%fd141, [%rd13];
	fma.rn.f64 	%fd142, %fd140, %fd141, %fd139;
	ld.global.f64 	%fd143, [%rd2+8];
	ld.global.f64 	%fd144, [%rd6+8];
	fma.rn.f64 	%fd145, %fd143, %fd144, %fd142;
	st.global.f64 	[%rd7], %fd145;
$L__BB0_47:
	or.pred  	%p76, %p55, %p61;
	@%p76 bra 	$L__BB0_49;
	mul.wide.s32 	%rd132, %r22, 8;
	add.s64 	%rd133, %rd3, %rd132;
	ld.global.f64 	%fd146, [%rd133];
	add.s64 	%rd134, %rd15, %rd16;
	ld.global.f64 	%fd147, [%rd134];
	add.s64 	%rd135, %rd7, %rd132;
	ld.global.f64 	%fd148, [%rd135];
	fma.rn.f64 	%fd149, %fd146, %fd147, %fd148;
	ld.global.f64 	%fd150, [%rd14];
	ld.global.f64 	%fd151, [%rd15];
	fma.rn.f64 	%fd152, %fd150, %fd151, %fd149;
	add.s64 	%rd136, %rd14, %rd16;
	ld.global.f64 	%fd153, [%rd136+8];
	ld.global.f64 	%fd154, [%rd134+8];
	fma.rn.f64 	%fd155, %fd153, %fd154, %fd152;
	st.global.f64 	[%rd135], %fd155;
$L__BB0_49:
	add.s32 	%r165, %r165, 1;
	setp.ne.s32 	%p77, %r165, %r3;
	@%p77 bra 	$L__BB0_30;
	add.s32 	%r164, %r164, 1;
	setp.ne.s32 	%p78, %r164, %r4;
	@%p78 bra 	$L__BB0_29;
$L__BB0_51:
	add.s32 	%r149, %r86, -3;
	mul.lo.s32 	%r30, %r149, %r84;
	add.s32 	%r31, %r3, -1;
	and.b32  	%r32, %r3, 3;
	and.b32  	%r33, %r3, 2147483644;
	neg.s32 	%r34, %r33;
	add.s32 	%r35, %r1, 32;
	add.s32 	%r150, %r1, 16;
	mul.lo.s32 	%r36, %r83, %r150;
	shl.b32 	%r37, %r83, 6;
	add.s32 	%r38, %r2, %r36;
	mul.lo.s32 	%r39, %r83, %r35;
	add.s32 	%r40, %r2, %r39;
	add.s32 	%r151, %r1, 48;
	mul.lo.s32 	%r41, %r83, %r151;
	add.s32 	%r42, %r2, %r41;
	mul.lo.s32 	%r43, %r83, %r1;
	add.s32 	%r44, %r2, %r43;
	add.s32 	%r45, %r1, %r30;
	mov.b32 	%r166, 0;
$L__BB0_52:
	setp.lt.s32 	%p79, %r3, 1;
	shl.b32 	%r47, %r166, 4;
	add.s32 	%r48, %r47, %r2;
	@%p79 bra 	$L__BB0_102;
	setp.lt.u32 	%p80, %r31, 3;
	mov.b32 	%r178, 0;
	@%p80 bra 	$L__BB0_80;
	add.s32 	%r174, %r38, %r47;
	add.s32 	%r172, %r40, %r47;
	add.s32 	%r170, %r42, %r47;
	add.s32 	%r168, %r44, %r47;
	mov.u32 	%r167, %r45;
	mov.u32 	%r169, %r43;
	mov.u32 	%r171, %r41;
	mov.u32 	%r173, %r39;
	mov.u32 	%r175, %r36;
	mov.u32 	%r176, %r35;
	mov.u32 	%r177, %r34;
$L__BB0_55:
	setp.ge.s32 	%p81, %r48, %r83;
	add.s32 	%r153, %r176, -32;
	setp.ge.s32 	%p82, %r153, %r84;
	mul.wide.s32 	%rd137, %r167, 8;
	add.s64 	%rd28, %rd4, %rd137;
	or.pred  	%p83, %p82, %p81;
	@%p83 bra 	$L__BB0_61;
	setp.lt.s32 	%p84, %r86, 3;
	mul.wide.s32 	%rd138, %r168, 8;
	add.s64 	%rd139, %rd7, %rd138;
	ld.global.f64 	%fd156, [%rd139];
	add.s64 	%rd140, %rd6, %rd138;
	st.global.f64 	[%rd140], %fd156;
	add.s64 	%rd29, %rd5, %rd138;
	ld.global.f64 	%fd157, [%rd29];
	st.global.f64 	[%rd139], %fd157;
	@%p84 bra 	$L__BB0_61;
	setp.lt.s32 	%p85, %r48, 1;
	@%p85 bra 	$L__BB0_59;
	mov.b64 	%rd143, 0;
	st.global.u64 	[%rd29], %rd143;
	bra.uni 	$L__BB0_61;
$L__BB0_59:
	setp.ne.s32 	%p86, %r48, 0;
	@%p86 bra 	$L__BB0_61;
	ld.global.f64 	%fd158, [%rd28];
	mul.wide.s32 	%rd141, %r169, 8;
	add.s64 	%rd142, %rd5, %rd141;
	st.global.f64 	[%rd142], %fd158;
$L__BB0_61:
	setp.ge.s32 	%p87, %r48, %r83;
	bar.sync 	0;
	add.s32 	%r154, %r176, -16;
	setp.ge.s32 	%p88, %r154, %r84;
	or.pred  	%p89, %p88, %p87;
	@%p89 bra 	$L__BB0_67;
	setp.lt.s32 	%p90, %r86, 3;
	mul.wide.s32 	%rd144, %r174, 8;
	add.s64 	%rd145, %rd7, %rd144;
	ld.global.f64 	%fd159, [%rd145];
	add.s64 	%rd146, %rd6, %rd144;
	st.global.f64 	[%rd146], %fd159;
	add.s64 	%rd30, %rd5, %rd144;
	ld.global.f64 	%fd160, [%rd30];
	st.global.f64 	[%rd145], %fd160;
	@%p90 bra 	$L__BB0_67;
	setp.gt.s32 	%p91, %r48, 0;
	@%p91 bra 	$L__BB0_66;
	setp.ne.s32 	%p92, %r48, 0;
	@%p92 bra 	$L__BB0_67;
	ld.global.f64 	%fd161, [%rd28+128];
	mul.wide.s32 	%rd147, %r175, 8;
	add.s64 	%rd148, %rd5, %rd147;
	st.global.f64 	[%rd148], %fd161;
	bra.uni 	$L__BB0_67;
$L__BB0_66:
	mov.b64 	%rd149, 0;
	st.global.u64 	[%rd30], %rd149;
$L__BB0_67:
	setp.ge.s32 	%p93, %r48, %r83;
	bar.sync 	0;
	setp.ge.s32 	%p94, %r176, %r84;
	or.pred  	%p95, %p94, %p93;
	@%p95 bra 	$L__BB0_73;
	setp.lt.s32 	%p96, %r86, 3;
	mul.wide.s32 	%rd150, %r172, 8;
	add.s64 	%rd151, %rd7, %rd150;
	ld.global.f64 	%fd162, [%rd151];
	add.s64 	%rd152, %rd6, %rd150;
	st.global.f64 	[%rd152], %fd162;
	add.s64 	%rd31, %rd5, %rd150;
	ld.global.f64 	%fd163, [%rd31];
	st.global.f64 	[%rd151], %fd163;
	@%p96 bra 	$L__BB0_73;
	setp.gt.s32 	%p97, %r48, 0;
	@%p97 bra 	$L__BB0_72;
	setp.ne.s32 	%p98, %r48, 0;
	@%p98 bra 	$L__BB0_73;
	ld.global.f64 	%fd164, [%rd28+256];
	mul.wide.s32 	%rd153, %r173, 8;
	add.s64 	%rd154, %rd5, %rd153;
	st.global.f64 	[%rd154], %fd164;
	bra.uni 	$L__BB0_73;
$L__BB0_72:
	mov.b64 	%rd155, 0;
	st.global.u64 	[%rd31], %rd155;
$L__BB0_73:
	setp.ge.s32 	%p99, %r48, %r83;
	bar.sync 	0;
	add.s32 	%r155, %r176, 16;
	setp.ge.s32 	%p100, %r155, %r84;
	or.pred  	%p101, %p100, %p99;
	@%p101 bra 	$L__BB0_79;
	setp.lt.s32 	%p102, %r86, 3;
	mul.wide.s32 	%rd156, %r170, 8;
	add.s64 	%rd157, %rd7, %rd156;
	ld.global.f64 	%fd165, [%rd157];
	add.s64 	%rd158, %rd6, %rd156;
	st.global.f64 	[%rd158], %fd165;
	add.s64 	%rd32, %rd5, %rd156;
	ld.global.f64 	%fd166, [%rd32];
	st.global.f64 	[%rd157], %fd166;
	@%p102 bra 	$L__BB0_79;
	setp.gt.s32 	%p103, %r48, 0;
	@%p103 bra 	$L__BB0_78;
	setp.ne.s32 	%p104, %r48, 0;
	@%p104 bra 	$L__BB0_79;
	ld.global.f64 	%fd167, [%rd28+384];
	mul.wide.s32 	%rd159, %r171, 8;
	add.s64 	%rd160, %rd5, %rd159;
	st.global.f64 	[%rd160], %fd167;
	bra.uni 	$L__BB0_79;
$L__BB0_78:
	mov.b64 	%rd161, 0;
	st.global.u64 	[%rd32], %rd161;
$L__BB0_79:
	bar.sync 	0;
	add.s32 	%r177, %r177, 4;
	add.s32 	%r176, %r176, 64;
	add.s32 	%r175, %r175, %r37;
	add.s32 	%r174, %r174, %r37;
	add.s32 	%r173, %r173, %r37;
	add.s32 	%r172, %r172, %r37;
	add.s32 	%r171, %r171, %r37;
	add.s32 	%r170, %r170, %r37;
	add.s32 	%r169, %r169, %r37;
	add.s32 	%r168, %r168, %r37;
	add.s32 	%r167, %r167, 64;
	setp.ne.s32 	%p105, %r177, 0;
	mov.u32 	%r178, %r33;
	@%p105 bra 	$L__BB0_55;
$L__BB0_80:
	setp.eq.s32 	%p106, %r32, 0;
	@%p106 bra 	$L__BB0_102;
	setp.ge.s32 	%p107, %r48, %r83;
	shl.b32 	%r156, %r178, 4;
	add.s32 	%r76, %r156, %r1;
	setp.ge.s32 	%p108, %r76, %r84;
	add.s32 	%r157, %r76, %r30;
	mul.wide.s32 	%rd162, %r157, 8;
	add.s64 	%rd33, %rd4, %rd162;
	or.pred  	%p109, %p108, %p107;
	@%p109 bra 	$L__BB0_87;
	setp.lt.s32 	%p110, %r86, 3;
	mul.lo.s32 	%r77, %r76, %r83;
	add.s32 	%r158, %r77, %r48;
	mul.wide.s32 	%rd163, %r158, 8;
	add.s64 	%rd164, %rd7, %rd163;
	ld.global.f64 	%fd168, [%rd164];
	add.s64 	%rd165, %rd6, %rd163;
	st.global.f64 	[%rd165], %fd168;
	add.s64 	%rd34, %rd5, %rd163;
	ld.global.f64 	%fd169, [%rd34];
	st.global.f64 	[%rd164], %fd169;
	@%p110 bra 	$L__BB0_87;
	setp.gt.s32 	%p111, %r48, 0;
	@%p111 bra 	$L__BB0_86;
	setp.ne.s32 	%p112, %r48, 0;
	@%p112 bra 	$L__BB0_87;
	ld.global.f64 	%fd170, [%rd33];
	mul.wide.s32 	%rd166, %r77, 8;
	add.s64 	%rd167, %rd5, %rd166;
	st.global.f64 	[%rd167], %fd170;
	bra.uni 	$L__BB0_87;
$L__BB0_86:
	mov.b64 	%rd168, 0;
	st.global.u64 	[%rd34], %rd168;
$L__BB0_87:
	setp.eq.s32 	%p113, %r32, 1;
	bar.sync 	0;
	@%p113 bra 	$L__BB0_102;
	setp.ge.s32 	%p114, %r48, %r83;
	add.s32 	%r78, %r76, 16;
	setp.ge.s32 	%p115, %r78, %r84;
	or.pred  	%p116, %p115, %p114;
	@%p116 bra 	$L__BB0_94;
	setp.lt.s32 	%p117, %r86, 3;
	mul.lo.s32 	%r79, %r78, %r83;
	add.s32 	%r159, %r79, %r48;
	mul.wide.s32 	%rd169, %r159, 8;
	add.s64 	%rd170, %rd7, %rd169;
	ld.global.f64 	%fd171, [%rd170];
	add.s64 	%rd171, %rd6, %rd169;
	st.global.f64 	[%rd171], %fd171;
	add.s64 	%rd35, %rd5, %rd169;
	ld.global.f64 	%fd172, [%rd35];
	st.global.f64 	[%rd170], %fd172;
	@%p117 bra 	$L__BB0_94;
	setp.gt.s32 	%p118, %r48, 0;
	@%p118 bra 	$L__BB0_93;
	setp.ne.s32 	%p119, %r48, 0;
	@%p119 bra 	$L__BB0_94;
	ld.global.f64 	%fd173, [%rd33+128];
	mul.wide.s32 	%rd172, %r79, 8;
	add.s64 	%rd173, %rd5, %rd172;
	st.global.f64 	[%rd173], %fd173;
	bra.uni 	$L__BB0_94;
$L__BB0_93:
	mov.b64 	%rd174, 0;
	st.global.u64 	[%rd35], %rd174;
$L__BB0_94:
	setp.eq.s32 	%p120, %r32, 2;
	bar.sync 	0;
	@%p120 bra 	$L__BB0_102;
	setp.ge.s32 	%p121, %r48, %r83;
	add.s32 	%r80, %r76, 32;
	setp.ge.s32 	%p122, %r80, %r84;
	or.pred  	%p123, %p122, %p121;
	@%p123 bra 	$L__BB0_101;
	setp.lt.s32 	%p124, %r86, 3;
	mul.lo.s32 	%r81, %r80, %r83;
	add.s32 	%r160, %r81, %r48;
	mul.wide.s32 	%rd175, %r160, 8;
	add.s64 	%rd176, %rd7, %rd175;
	ld.global.f64 	%fd174, [%rd176];
	add.s64 	%rd177, %rd6, %rd175;
	st.global.f64 	[%rd177], %fd174;
	add.s64 	%rd36, %rd5, %rd175;
	ld.global.f64 	%fd175, [%rd36];
	st.global.f64 	[%rd176], %fd175;
	@%p124 bra 	$L__BB0_101;
	setp.gt.s32 	%p125, %r48, 0;
	@%p125 bra 	$L__BB0_100;
	setp.ne.s32 	%p126, %r48, 0;
	@%p126 bra 	$L__BB0_101;
	ld.global.f64 	%fd176, [%rd33+256];
	mul.wide.s32 	%rd178, %r81, 8;
	add.s64 	%rd179, %rd5, %rd178;
	st.global.f64 	[%rd179], %fd176;
	bra.uni 	$L__BB0_101;
$L__BB0_100:
	mov.b64 	%rd180, 0;
	st.global.u64 	[%rd36], %rd180;
$L__BB0_101:
	bar.sync 	0;
$L__BB0_102:
	add.s32 	%r166, %r166, 1;
	setp.ne.s32 	%p127, %r166, %r4;
	@%p127 bra 	$L__BB0_52;
$L__BB0_103:
	ret;

}


// ===== COMPILED SASS (sm_100) =====

	.target	sm_100

	.elftype	@"ET_EXEC"


//--------------------- .note.nv.tkinfo           --------------------------
	.section	.note.nv.tkinfo,"",@"SHT_NOTE"
	.sectionflags	@"SHF_NOTE_NV_TKINFO"
	.tkinfo
        /*0018*/ 	.word	0x00000002
        /*0030*/ 	.string	""
        /*0030*/ 	.string	"ptxas"
        /*0030*/ 	.string	"Cuda compilation tools, release 13.0, V13.0.88"
        /*0030*/ 	.string	"Build cuda_13.0.r13.0/compiler.36424714_0"
        /*0030*/ 	.string	"-arch sm_100 -m 64 "



//--------------------- .note.nv.cuinfo           --------------------------
	.section	.note.nv.cuinfo,"",@"SHT_NOTE"
	.sectionflags	@"SHF_NOTE_NV_CUINFO"
        /*0018*/ 	.short	0x0002
        /*001a*/ 	.short	0x0064
        /*001c*/ 	.short	0x0082
	.zero		2


//--------------------- .nv.info                  --------------------------
	.section	.nv.info,"",@"SHT_CUDA_INFO"
	.align	4


	//----- nvinfo : EIATTR_REGCOUNT
	.align		4
        /*0000*/ 	.byte	0x04, 0x2f
        /*0002*/ 	.short	(.L_1 - .L_0)
	.align		4
.L_0:
        /*0004*/ 	.word	index@(_Z12rtm2d_kernelPdS_S_S_S_S_iiiiS_i)
        /*0008*/ 	.word	0x00000028


	//----- nvinfo : EIATTR_FRAME_SIZE
	.align		4
.L_1:
        /*000c*/ 	.byte	0x04, 0x11
        /*000e*/ 	.short	(.L_3 - .L_2)
	.align		4
.L_2:
        /*0010*/ 	.word	index@(_Z12rtm2d_kernelPdS_S_S_S_S_iiiiS_i)
        /*0014*/ 	.word	0x00000000


	//----- nvinfo : EIATTR_MIN_STACK_SIZE
	.align		4
.L_3:
        /*0018*/ 	.byte	0x04, 0x12
        /*001a*/ 	.short	(.L_5 - .L_4)
	.align		4
.L_4:
        /*001c*/ 	.word	index@(_Z12rtm2d_kernelPdS_S_S_S_S_iiiiS_i)
        /*0020*/ 	.word	0x00000000
.L_5:


//--------------------- .nv.compat                --------------------------
	.section	.nv.compat,"",@"SHT_CUDA_COMPAT_INFO"
	.align	4
        /*0000*/ 	.byte	0x02, 0x09, 0x00, 0x00, 0x02, 0x02, 0x01, 0x00, 0x02, 0x05, 0x05, 0x00, 0x03, 0x07, 0x01, 0x01
        /*0010*/ 	.byte	0x02, 0x03, 0x00, 0x00, 0x02, 0x06, 0x01, 0x00, 0x04, 0x0b, 0x08, 0x00, 0x01, 0x00, 0x00, 0x00
        /*0020*/ 	.byte	0x00, 0x00, 0x00, 0x00


//--------------------- .nv.info._Z12rtm2d_kernelPdS_S_S_S_S_iiiiS_i --------------------------
	.section	.nv.info._Z12rtm2d_kernelPdS_S_S_S_S_iiiiS_i,"",@"SHT_CUDA_INFO"
	.sectionflags	@""
	.align	4


	//----- nvinfo : EIATTR_CUDA_API_VERSION
	.align		4
        /*0000*/ 	.byte	0x04, 0x37
        /*0002*/ 	.short	(.L_7 - .L_6)
.L_6:
        /*0004*/ 	.word	0x00000082


	//----- nvinfo : EIATTR_KPARAM_INFO
	.align		4
.L_7:
        /*0008*/ 	.byte	0x04, 0x17
        /*000a*/ 	.short	(.L_9 - .L_8)
.L_8:
        /*000c*/ 	.word	0x00000000
        /*0010*/ 	.short	0x000b
        /*0012*/ 	.short	0x0048
        /*0014*/ 	.byte	0x00, 0xf0, 0x11, 0x00


	//----- nvinfo : EIATTR_KPARAM_INFO
	.align		4
.L_9:
        /*0018*/ 	.byte	0x04, 0x17
        /*001a*/ 	.short	(.L_11 - .L_10)
.L_10:
        /*001c*/ 	.word	0x00000000
        /*0020*/ 	.short	0x000a
        /*0022*/ 	.short	0x0040
        /*0024*/ 	.byte	0x00, 0xf5, 0x21, 0x00


	//----- nvinfo : EIATTR_KPARAM_INFO
	.align		4
.L_11:
        /*0028*/ 	.byte	0x04, 0x17
        /*002a*/ 	.short	(.L_13 - .L_12)
.L_12:
        /*002c*/ 	.word	0x00000000
        /*0030*/ 	.short	0x0009
        /*0032*/ 	.short	0x003c
        /*0034*/ 	.byte	0x00, 0xf0, 0x11, 0x00


	//----- nvinfo : EIATTR_KPARAM_INFO
	.align		4
.L_13:
        /*0038*/ 	.byte	0x04, 0x17
        /*003a*/ 	.short	(.L_15 - .L_14)
.L_14:
        /*003c*/ 	.word	0x00000000
        /*0040*/ 	.short	0x0008
        /*0042*/ 	.short	0x0038
        /*0044*/ 	.byte	0x00, 0xf0, 0x11, 0x00


	//----- nvinfo : EIATTR_KPARAM_INFO
	.align		4
.L_15:
        /*0048*/ 	.byte	0x04, 0x17
        /*004a*/ 	.short	(.L_17 - .L_16)
.L_16:
        /*004c*/ 	.word	0x00000000
        /*0050*/ 	.short	0x0007
        /*0052*/ 	.short	0x0034
        /*0054*/ 	.byte	0x00, 0xf0, 0x11, 0x00


	//----- nvinfo : EIATTR_KPARAM_INFO
	.align		4
.L_17:
        /*0058*/ 	.byte	0x04, 0x17
        /*005a*/ 	.short	(.L_19 - .L_18)
.L_18:
        /*005c*/ 	.word	0x00000000
        /*0060*/ 	.short	0x0006
        /*0062*/ 	.short	0x0030
        /*0064*/ 	.byte	0x00, 0xf0, 0x11, 0x00


	//----- nvinfo : EIATTR_KPARAM_INFO
	.align		4
.L_19:
        /*0068*/ 	.byte	0x04, 0x17
        /*006a*/ 	.short	(.L_21 - .L_20)
.L_20:
        /*006c*/ 	.word	0x00000000
        /*0070*/ 	.short	0x0005
        /*0072*/ 	.short	0x0028
        /*0074*/ 	.byte	0x00, 0xf5, 0x21, 0x00


	//----- nvinfo : EIATTR_KPARAM_INFO
	.align		4
.L_21:
        /*0078*/ 	.byte	0x04, 0x17
        /*007a*/ 	.short	(.L_23 - .L_22)
.L_22:
        /*007c*/ 	.word	0x00000000
        /*0080*/ 	.short	0x0004
        /*0082*/ 	.short	0x0020
        /*0084*/ 	.byte	0x00, 0xf5, 0x21, 0x00


	//----- nvinfo : EIATTR_KPARAM_INFO
	.align		4
.L_23:
        /*0088*/ 	.byte	0x04, 0x17
        /*008a*/ 	.short	(.L_25 - .L_24)
.L_24:
        /*008c*/ 	.word	0x00000000
        /*0090*/ 	.short	0x0003
        /*0092*/ 	.short	0x0018
        /*0094*/ 	.byte	0x00, 0xf5, 0x21, 0x00


	//----- nvinfo : EIATTR_KPARAM_INFO
	.align		4
.L_25:
        /*0098*/ 	.byte	0x04, 0x17
        /*009a*/ 	.short	(.L_27 - .L_26)
.L_26:
        /*009c*/ 	.word	0x00000000
        /*00a0*/ 	.short	0x0002
        /*00a2*/ 	.short	0x0010
        /*00a4*/ 	.byte	0x00, 0xf5, 0x21, 0x00


	//----- nvinfo : EIATTR_KPARAM_INFO
	.align		4
.L_27:
        /*00a8*/ 	.byte	0x04, 0x17
        /*00aa*/ 	.short	(.L_29 - .L_28)
.L_28:
        /*00ac*/ 	.word	0x00000000
        /*00b0*/ 	.short	0x0001
        /*00b2*/ 	.short	0x0008
        /*00b4*/ 	.byte	0x00, 0xf5, 0x21, 0x00


	//----- nvinfo : EIATTR_KPARAM_INFO
	.align		4
.L_29:
        /*00b8*/ 	.byte	0x04, 0x17
        /*00ba*/ 	.short	(.L_31 - .L_30)
.L_30:
        /*00bc*/ 	.word	0x00000000
        /*00c0*/ 	.short	0x0000
        /*00c2*/ 	.short	0x0000
        /*00c4*/ 	.byte	0x00, 0xf5, 0x21, 0x00


	//----- nvinfo : EIATTR_SPARSE_MMA_MASK
	.align		4
.L_31:
        /*00c8*/ 	.byte	0x03, 0x50
        /*00ca*/ 	.short	0x0000


	//----- nvinfo : EIATTR_MAXREG_COUNT
	.align		4
        /*00cc*/ 	.byte	0x03, 0x1b
        /*00ce*/ 	.short	0x00ff


	//----- nvinfo : EIATTR_NUM_BARRIERS
	.align		4
        /*00d0*/ 	.byte	0x02, 0x4c
        /*00d2*/ 	.byte	0x01
	.zero		1


	//----- nvinfo : EIATTR_MERCURY_ISA_VERSION
	.align		4
        /*00d4*/ 	.byte	0x03, 0x5f
        /*00d6*/ 	.short	0x0101


	//----- nvinfo : EIATTR_VRC_CTA_INIT_COUNT
	.align		4
        /*00d8*/ 	.byte	0x02, 0x4a
	.zero		1
	.zero		1


	//----- nvinfo : EIATTR_EXIT_INSTR_OFFSETS
	.align		4
        /*00dc*/ 	.byte	0x04, 0x1c
        /*00de*/ 	.short	(.L_33 - .L_32)


	//   ....[0]....
.L_32:
        /*00e0*/ 	.word	0x00000170


	//   ....[1]....
        /*00e4*/ 	.word	0x000032a0


	//----- nvinfo : EIATTR_CRS_STACK_SIZE
	.align		4
.L_33:
        /*00e8*/ 	.byte	0x04, 0x1e
        /*00ea*/ 	.short	(.L_35 - .L_34)
.L_34:
        /*00ec*/ 	.word	0x00000000


	//----- nvinfo : EIATTR_CBANK_PARAM_SIZE
	.align		4
.L_35:
        /*00f0*/ 	.byte	0x03, 0x19
        /*00f2*/ 	.short	0x004c


	//----- nvinfo : EIATTR_PARAM_CBANK
	.align		4
        /*00f4*/ 	.byte	0x04, 0x0a
        /*00f6*/ 	.short	(.L_37 - .L_36)
	.align		4
.L_36:
        /*00f8*/ 	.word	index@(.nv.constant0._Z12rtm2d_kernelPdS_S_S_S_S_iiiiS_i)
        /*00fc*/ 	.short	0x0380
        /*00fe*/ 	.short	0x004c


	//----- nvinfo : EIATTR_SW_WAR
	.align		4
.L_37:
        /*0100*/ 	.byte	0x04, 0x36
        /*0102*/ 	.short	(.L_39 - .L_38)
.L_38:
        /*0104*/ 	.word	0x00000008
.L_39:


//--------------------- .nv.callgraph             --------------------------
	.section	.nv.callgraph,"",@"SHT_CUDA_CALLGRAPH"
	.align	4
	.sectionentsize	8
	.align		4
        /*0000*/ 	.word	0x00000000
	.align		4
        /*0004*/ 	.word	0xffffffff
	.align		4
        /*0008*/ 	.word	0x00000000
	.align		4
        /*000c*/ 	.word	0xfffffffe
	.align		4
        /*0010*/ 	.word	0x00000000
	.align		4
        /*0014*/ 	.word	0xfffffffd
	.align		4
        /*0018*/ 	.word	0x00000000
	.align		4
        /*001c*/ 	.word	0xfffffffc


//--------------------- .text._Z12rtm2d_kernelPdS_S_S_S_S_iiiiS_i --------------------------
	.section	.text._Z12rtm2d_kernelPdS_S_S_S_S_iiiiS_i,"ax",@progbits
	.align	128
        .global         _Z12rtm2d_kernelPdS_S_S_S_S_iiiiS_i
        .type           _Z12rtm2d_kernelPdS_S_S_S_S_iiiiS_i,@function
        .size           _Z12rtm2d_kernelPdS_S_S_S_S_iiiiS_i,(.L_x_46 - _Z12rtm2d_kernelPdS_S_S_S_S_iiiiS_i)
        .other          _Z12rtm2d_kernelPdS_S_S_S_S_iiiiS_i,@"STO_CUDA_ENTRY STV_DEFAULT"
_Z12rtm2d_kernelPdS_S_S_S_S_iiiiS_i:
.text._Z12rtm2d_kernelPdS_S_S_S_S_iiiiS_i:
[----:B------:R-:W-:Y:S01]  /*0000*/  LDC R1, c[0x0][0x37c] ;  /* 0x0000df00ff017b82 */ /* 0x000fe20000000800 */
[----:B------:R-:W0:Y:S07]  /*0010*/  LDCU.64 UR6, c[0x0][0x3b0] ;  /* 0x00007600ff0677ac */ /* 0x000e2e0008000a00 */
[----:B------:R-:W1:Y:S01]  /*0020*/  LDC R0, c[0x0][0x364] ;  /* 0x0000d900ff007b82 */ /* 0x000e620000000800 */
[----:B------:R-:W2:Y:S01]  /*0030*/  S2R R3, SR_TID.Y ;  /* 0x0000000000037919 */ /* 0x000ea20000002200 */
[----:B------:R-:W3:Y:S06]  /*0040*/  S2R R5, SR_TID.X ;  /* 0x0000000000057919 */ /* 0x000eec0000002100 */
[----:B------:R-:W4:Y:S08]  /*0050*/  LDC R2, c[0x0][0x360] ;  /* 0x0000d800ff027b82 */ /* 0x000f300000000800 */
[----:B------:R-:W1:Y:S01]  /*0060*/  S2UR UR10, SR_CTAID.Y ;  /* 0x00000000000a79c3 */ /* 0x000e620000002600 */
[----:B0-----:R-:W-:-:S02]  /*0070*/  ULOP3.LUT UR5, UR6, 0x8000000f, URZ, 0xc0, !UPT ;  /* 0x8000000f06057892 */ /* 0x001fc4000f8ec0ff */
[----:B------:R-:W-:Y:S02]  /*0080*/  USHF.R.S32.HI UR4, URZ, 0x1f, UR6 ;  /* 0x0000001fff047899 */ /* 0x000fe40008011406 */
[----:B------:R-:W-:Y:S02]  /*0090*/  UISETP.GT.AND UP0, UPT, UR5, URZ, UPT ;  /* 0x000000ff0500728c */ /* 0x000fe4000bf04270 */
[----:B------:R-:W-:Y:S01]  /*00a0*/  ULEA.HI UR4, UR4, UR6, URZ, 0x4 ;  /* 0x0000000604047291 */ /* 0x000fe2000f8f20ff */
[----:B------:R-:W0:Y:S03]  /*00b0*/  S2UR UR11, SR_CTAID.X ;  /* 0x00000000000b79c3 */ /* 0x000e260000002500 */
[----:B------:R-:W-:Y:S02]  /*00c0*/  USHF.R.S32.HI UR5, URZ, 0x4, UR4 ;  /* 0x00000004ff057899 */ /* 0x000fe40008011404 */
[----:B------:R-:W-:-:S02]  /*00d0*/  ULEA.HI.SX32 UR8, UR4, 0x1, 0x1c ;  /* 0x0000000104087891 */ /* 0x000fc4000f8fe2ff */
[----:B------:R-:W-:Y:S02]  /*00e0*/  USHF.R.S32.HI UR4, URZ, 0x1f, UR7 ;  /* 0x0000001fff047899 */ /* 0x000fe40008011407 */
[----:B------:R-:W-:Y:S02]  /*00f0*/  @!UP0 UIADD3 UR8, UPT, UPT, UR5, URZ, URZ ;  /* 0x000000ff05088290 */ /* 0x000fe4000fffe0ff */
[----:B------:R-:W-:Y:S02]  /*0100*/  ULOP3.LUT UR5, UR7, 0x8000000f, URZ, 0xc0, !UPT ;  /* 0x8000000f07057892 */ /* 0x000fe4000f8ec0ff */
[----:B------:R-:W-:Y:S02]  /*0110*/  UISETP.GE.AND UP0, UPT, UR8, 0x1, UPT ;  /* 0x000000010800788c */ /* 0x000fe4000bf06270 */
[----:B------:R-:W-:-:S04]  /*0120*/  ULEA.HI UR4, UR4, UR7, URZ, 0x4 ;  /* 0x0000000704047291 */ /* 0x000fc8000f8f20ff */
[----:B------:R-:W-:Y:S01]  /*0130*/  PLOP3.LUT P0, PT, PT, PT, UP0, 0x80, 0x8 ;  /* 0x000000000008781c */ /* 0x000fe20003f0f008 */
[----:B------:R-:W-:Y:S02]  /*0140*/  UISETP.GT.AND UP0, UPT, UR5, URZ, UPT ;  /* 0x000000ff0500728c */ /* 0x000fe4000bf04270 */
[----:B------:R-:W-:Y:S02]  /*0150*/  USHF.R.S32.HI UR5, URZ, 0x4, UR4 ;  /* 0x00000004ff057899 */ /* 0x000fe40008011404 */
[----:B------:R-:W-:-:S08]  /*0160*/  ULEA.HI.SX32 UR9, UR4, 0x1, 0x1c ;  /* 0x0000000104097891 */ /* 0x000fd0000f8fe2ff */
[----:B01234-:R-:W-:Y:S05]  /*0170*/  @!P0 EXIT ;  /* 0x000000000000894d */ /* 0x01ffea0003800000 */
[----:B------:R-:W-:Y:S01]  /*0180*/  @!UP0 UIADD3 UR9, UPT, UPT, UR5, URZ, URZ ;  /* 0x000000ff05098290 */ /* 0x000fe2000fffe0ff */
[----:B------:R-:W-:Y:S01]  /*0190*/  IMAD R0, R0, UR10, R3 ;  /* 0x0000000a00007c24 */ /* 0x000fe2000f8e0203 */
[----:B------:R-:W0:Y:S01]  /*01a0*/  LDCU.64 UR16, c[0x0][0x358] ;  /* 0x00006b00ff1077ac */ /* 0x000e220008000a00 */
[----:B------:R-:W-:Y:S01]  /*01b0*/  IMAD R2, R2, UR11, R5 ;  /* 0x0000000b02027c24 */ /* 0x000fe2000f8e0205 */
[----:B------:R-:W-:-:S09]  /*01c0*/  UISETP.GE.AND UP0, UPT, UR9, 0x1, UPT ;  /* 0x000000010900788c */ /* 0x000fd2000bf06270 */
[----:B------:R-:W-:Y:S05]  /*01d0*/  BRA.U !UP0, `(.L_x_0) ;  /* 0x0000000908cc7547 */ /* 0x000fea000b800000 */
[----:B------:R-:W-:Y:S01]  /*01e0*/  HFMA2 R3, -RZ, RZ, 0, 0 ;  /* 0x00000000ff037431 */ /* 0x000fe200000001ff */
[----:B------:R-:W-:Y:S02]  /*01f0*/  UIADD3 UR7, UPT, UPT, UR7, -0x14, URZ ;  /* 0xffffffec07077890 */ /* 0x000fe4000fffe0ff */
[----:B------:R-:W-:Y:S02]  /*0200*/  UIADD3 UR5, UPT, UPT, UR6, -0x14, URZ ;  /* 0xffffffec06057890 */ /* 0x000fe4000fffe0ff */
[----:B------:R-:W-:Y:S02]  /*0210*/  ULOP3.LUT UR12, UR9, 0x7ffffffe, URZ, 0xc0, !UPT ;  /* 0x7ffffffe090c7892 */ /* 0x000fe4000f8ec0ff */
[----:B------:R-:W-:-:S11]  /*0220*/  ULOP3.LUT UP1, URZ, UR9, 0x1, URZ, 0xc0, !UPT ;  /* 0x0000000109ff7892 */ /* 0x000fd6000f82c0ff */
.L_x_5:
[----:B-1----:R-:W1:Y:S01]  /*0230*/  LDCU UR6, c[0x0][0x3b0] ;  /* 0x00007600ff0677ac */ /* 0x002e620008000800 */
[C---:B0-----:R-:W-:Y:S02]  /*0240*/  LEA R8, R3.reuse, R2, 0x4 ;  /* 0x0000000203087211 */ /* 0x041fe400078e20ff */
[----:B------:R-:W-:Y:S01]  /*0250*/  IADD3 R3, PT, PT, R3, 0x1, RZ ;  /* 0x0000000103037810 */ /* 0x000fe20007ffe0ff */
[----:B------:R-:W2:Y:S01]  /*0260*/  LDCU UR4, c[0x0][0x3b8] ;  /* 0x00007700ff0477ac */ /* 0x000ea20008000800 */
[----:B------:R-:W-:Y:S02]  /*0270*/  LOP3.LUT R6, RZ, R8, RZ, 0x33, !PT ;  /* 0x00000008ff067212 */ /* 0x000fe400078e33ff */
[----:B------:R-:W-:Y:S01]  /*0280*/  ISETP.NE.AND P3, PT, R3, UR8, PT ;  /* 0x0000000803007c0c */ /* 0x000fe2000bf65270 */
[----:B---3--:R-:W3:Y:S01]  /*0290*/  LDCU.64 UR10, c[0x0][0x398] ;  /* 0x00007300ff0a77ac */ /* 0x008ee20008000a00 */
[----:B------:R-:W-:Y:S01]  /*02a0*/  UISETP.NE.AND UP0, UPT, UR9, 0x1, UPT ;  /* 0x000000010900788c */ /* 0x000fe2000bf05270 */
[----:B-1----:R-:W-:-:S02]  /*02b0*/  ISETP.GE.AND P0, PT, R8, UR6, PT ;  /* 0x0000000608007c0c */ /* 0x002fc4000bf06270 */
[----:B------:R-:W-:Y:S01]  /*02c0*/  IADD3 R7, PT, PT, R6, UR6, RZ ;  /* 0x0000000606077c10 */ /* 0x000fe2000fffe0ff */
[----:B--2---:R-:W-:Y:S01]  /*02d0*/  IMAD.U32 R4, RZ, RZ, UR4 ;  /* 0x00000004ff047e24 */ /* 0x004fe2000f8e00ff */
[----:B------:R-:W-:Y:S01]  /*02e0*/  ISETP.GE.AND P0, PT, R8, UR5, !P0 ;  /* 0x0000000508007c0c */ /* 0x000fe2000c706270 */
[----:B------:R-:W-:Y:S01]  /*02f0*/  UMOV UR4, URZ ;  /* 0x000000ff00047c82 */ /* 0x000fe20008000000 */
[----:B---3--:R-:W-:Y:S02]  /*0300*/  IMAD.U32 R5, RZ, RZ, UR11 ;  /* 0x0000000bff057e24 */ /* 0x008fe4000f8e00ff */
[----:B------:R-:W-:Y:S02]  /*0310*/  ISETP.GE.AND P0, PT, R4, UR5, P0 ;  /* 0x0000000504007c0c */ /* 0x000fe40008706270 */
[----:B------:R-:W-:-:S05]  /*0320*/  MOV R4, UR10 ;  /* 0x0000000a00047c02 */ /* 0x000fca0008000f00 */
[----:B------:R-:W-:Y:S01]  /*0330*/  IMAD.WIDE R6, R7, 0x8, R4 ;  /* 0x0000000807067825 */ /* 0x000fe200078e0204 */
[----:B------:R-:W-:Y:S06]  /*0340*/  BRA.U !UP0, `(.L_x_1) ;  /* 0x0000000508987547 */ /* 0x000fec000b800000 */
[----:B------:R-:W-:Y:S01]  /*0350*/  ISETP.GE.AND P4, PT, R8, UR6, PT ;  /* 0x0000000608007c0c */ /* 0x000fe2000bf86270 */
[----:B------:R-:W1:Y:S01]  /*0360*/  LDCU.64 UR10, c[0x0][0x3b0] ;  /* 0x00007600ff0a77ac */ /* 0x000e620008000a00 */
[----:B------:R-:W-:-:S11]  /*0370*/  MOV R9, RZ ;  /* 0x000000ff00097202 */ /* 0x000fd60000000f00 */
.L_x_2:
[----:B---3--:R-:W-:Y:S01]  /*0380*/  IMAD R11, R9, 0x10, R0 ;  /* 0x00000010090b7824 */ /* 0x008fe200078e0200 */
[----:B------:R-:W2:Y:S04]  /*0390*/  LDC.64 R4, c[0x0][0x398] ;  /* 0x0000e600ff047b82 */ /* 0x000ea80000000a00 */
[----:B------:R-:W-:-:S04]  /*03a0*/  ISETP.GT.U32.OR P5, PT, R11, 0x13, P4 ;  /* 0x000000130b00780c */ /* 0x000fc800027a4470 */
[----:B------:R-:W3:Y:S08]  /*03b0*/  LDC.64 R16, c[0x0][0x380] ;  /* 0x0000e000ff107b82 */ /* 0x000ef00000000a00 */
[----:B------:R-:W4:Y:S08]  /*03c0*/  LDC.64 R20, c[0x0][0x388] ;  /* 0x0000e200ff147b82 */ /* 0x000f300000000a00 */
[----:B------:R-:W5:Y:S01]  /*03d0*/  @!P5 LDC R23, c[0x0][0x3b0] ;  /* 0x0000ec00ff17db82 */ /* 0x000f620000000800 */
[----:B--2---:R-:W-:-:S05]  /*03e0*/  @!P5 IMAD.WIDE.U32 R12, R11, 0x8, R4 ;  /* 0x000000080b0cd825 */ /* 0x004fca00078e0004 */
[----:B0-----:R-:W2:Y:S01]  /*03f0*/  @!P5 LDG.E.64 R14, desc[UR16][R12.64] ;  /* 0x000000100c0ed981 */ /* 0x001ea2000c1e1b00 */
[----:B-1----:R-:W-:Y:S01]  /*0400*/  UMOV UR6, UR10 ;  /* 0x0000000a00067c82 */ /* 0x002fe20008000000 */
[----:B------:R-:W0:Y:S01]  /*0410*/  LDC.64 R24, c[0x0][0x380] ;  /* 0x0000e000ff187b82 */ /* 0x000e220000000a00 */
[----:B-----5:R-:W-:-:S04]  /*0420*/  @!P5 IMAD R23, R11, R23, R8 ;  /* 0x000000170b17d224 */ /* 0x020fc800078e0208 */
[----:B---3--:R-:W-:-:S05]  /*0430*/  @!P5 IMAD.WIDE R16, R23, 0x8, R16 ;  /* 0x000000081710d825 */ /* 0x008fca00078e0210 */
[----:B------:R-:W2:Y:S01]  /*0440*/  @!P5 LDG.E.64 R18, desc[UR16][R16.64] ;  /* 0x000000101012d981 */ /* 0x000ea2000c1e1b00 */
[----:B------:R-:W-:-:S04]  /*0450*/  ISETP.GE.AND P1, PT, R8, UR6, PT ;  /* 0x0000000608007c0c */ /* 0x000fc8000bf26270 */
[----:B------:R-:W-:Y:S01]  /*0460*/  ISETP.GE.OR P2, PT, R11, UR11, P1 ;  /* 0x0000000b0b007c0c */ /* 0x000fe20008f46670 */
[----:B--2---:R-:W-:Y:S01]  /*0470*/  @!P5 DMUL R18, R14, R18 ;  /* 0x000000120e12d228 */ /* 0x004fe20000000000 */
[----:B----4-:R-:W-:-:S06]  /*0480*/  @!P5 IMAD.WIDE R14, R23, 0x8, R20 ;  /* 0x00000008170ed825 */ /* 0x010fcc00078e0214 */
[----:B------:R1:W-:Y:S04]  /*0490*/  @!P5 STG.E.64 desc[UR16][R16.64], R18 ;  /* 0x000000121000d986 */ /* 0x0003e8000c101b10 */
[----:B------:R2:W3:Y:S04]  /*04a0*/  @!P5 LDG.E.64 R20, desc[UR16][R12.64] ;  /* 0x000000100c14d981 */ /* 0x0004e8000c1e1b00 */
[----:B------:R-:W3:Y:S01]  /*04b0*/  @!P5 LDG.E.64 R22, desc[UR16][R14.64] ;  /* 0x000000100e16d981 */ /* 0x000ee2000c1e1b00 */
[----:B------:R-:W-:Y:S02]  /*04c0*/  ISETP.LT.OR P2, PT, R11, UR7, P2 ;  /* 0x000000070b007c0c */ /* 0x000fe40009741670 */
[----:B------:R-:W-:-:S04]  /*04d0*/  LOP3.LUT R10, RZ, R11, RZ, 0x33, !PT ;  /* 0x0000000bff0a7212 */ /* 0x000fc800078e33ff */
[----:B------:R-:W-:-:S07]  /*04e0*/  IADD3 R27, PT, PT, R10, UR11, RZ ;  /* 0x0000000b0a1b7c10 */ /* 0x000fce000fffe0ff */
[----:B------:R-:W-:Y:S02]  /*04f0*/  @!P2 IMAD R29, R11, UR6, R8 ;  /* 0x000000060b1dac24 */ /* 0x000fe4000f8e0208 */
[----:B--2---:R-:W-:-:S04]  /*0500*/  IMAD.WIDE R12, R27, 0x8, R4 ;  /* 0x000000081b0c7825 */ /* 0x004fc800078e0204 */
[C---:B0-----:R-:W-:Y:S01]  /*0510*/  @!P2 IMAD.WIDE R24, R29.reuse, 0x8, R24 ;  /* 0x000000081d18a825 */ /* 0x041fe200078e0218 */
[----:B---3--:R-:W-:Y:S01]  /*0520*/  @!P5 DMUL R20, R20, R22 ;  /* 0x000000161414d228 */ /* 0x008fe20000000000 */
[----:B------:R-:W0:Y:S06]  /*0530*/  LDC.64 R22, c[0x0][0x388] ;  /* 0x0000e200ff167b82 */ /* 0x000e2c0000000a00 */
[----:B------:R-:W-:Y:S04]  /*0540*/  @!P5 STG.E.64 desc[UR16][R14.64], R20 ;  /* 0x000000140e00d986 */ /* 0x000fe8000c101b10 */
[----:B-1----:R-:W2:Y:S04]  /*0550*/  @!P2 LDG.E.64 R16, desc[UR16][R12.64] ;  /* 0x000000100c10a981 */ /* 0x002ea8000c1e1b00 */
[----:B------:R-:W2:Y:S01]  /*0560*/  @!P2 LDG.E.64 R18, desc[UR16][R24.64] ;  /* 0x000000101812a981 */ /* 0x000ea2000c1e1b00 */
[----:B0-----:R-:W-:-:S02]  /*0570*/  @!P2 IMAD.WIDE R26, R29, 0x8, R22 ;  /* 0x000000081d1aa825 */ /* 0x001fc400078e0216 */
[----:B------:R-:W0:Y:S01]  /*0580*/  LDC.64 R28, c[0x0][0x380] ;  /* 0x0000e000ff1c7b82 */ /* 0x000e220000000a00 */
[----:B--2---:R-:W-:-:S07]  /*0590*/  @!P2 DMUL R16, R16, R18 ;  /* 0x000000121010a228 */ /* 0x004fce0000000000 */
[----:B------:R1:W-:Y:S04]  /*05a0*/  @!P2 STG.E.64 desc[UR16][R24.64], R16 ;  /* 0x000000101800a986 */ /* 0x0003e8000c101b10 */
[----:B------:R-:W2:Y:S04]  /*05b0*/  @!P2 LDG.E.64 R18, desc[UR16][R12.64] ;  /* 0x000000100c12a981 */ /* 0x000ea8000c1e1b00 */
[----:B------:R-:W2:Y:S01]  /*05c0*/  @!P2 LDG.E.64 R22, desc[UR16][R26.64] ;  /* 0x000000101a16a981 */ /* 0x000ea2000c1e1b00 */
[----:B------:R-:W-:-:S04]  /*05d0*/  @P0 IMAD R31, R11, UR6, R8 ;  /* 0x000000060b1f0c24 */ /* 0x000fc8000f8e0208 */
[----:B0-----:R-:W-:Y:S01]  /*05e0*/  @P0 IMAD.WIDE R28, R31, 0x8, R28 ;  /* 0x000000081f1c0825 */ /* 0x001fe200078e021c */
[----:B-1----:R-:W0:Y:S01]  /*05f0*/  LDC.64 R24, c[0x0][0x380] ;  /* 0x0000e000ff187b82 */ /* 0x002e220000000a00 */
[----:B--2---:R-:W-:-:S07]  /*0600*/  @!P2 DMUL R18, R18, R22 ;  /* 0x000000161212a228 */ /* 0x004fce0000000000 */
[----:B------:R-:W1:Y:S01]  /*0610*/  LDC.64 R22, c[0x0][0x388] ;  /* 0x0000e200ff167b82 */ /* 0x000e620000000a00 */
[----:B------:R2:W-:Y:S04]  /*0620*/  @!P2 STG.E.64 desc[UR16][R26.64], R18 ;  /* 0x000000121a00a986 */ /* 0x0005e8000c101b10 */
[----:B------:R-:W3:Y:S04]  /*0630*/  @P0 LDG.E.64 R14, desc[UR16][R6.64] ;  /* 0x00000010060e0981 */ /* 0x000ee8000c1e1b00 */
[----:B------:R-:W3:Y:S01]  /*0640*/  @P0 LDG.E.64 R20, desc[UR16][R28.64] ;  /* 0x000000101c140981 */ /* 0x000ee2000c1e1b00 */
[----:B------:R-:W-:-:S04]  /*0650*/  IADD3 R11, PT, PT, R11, 0x10, RZ ;  /* 0x000000100b0b7810 */ /* 0x000fc80007ffe0ff */
[----:B------:R-:W-:Y:S01]  /*0660*/  ISETP.GT.U32.OR P2, PT, R11, 0x13, P1 ;  /* 0x000000130b00780c */ /* 0x000fe20000f44470 */
[----:B--2---:R-:W2:Y:S01]  /*0670*/  LDC.64 R26, c[0x0][0x388] ;  /* 0x0000e200ff1a7b82 */ /* 0x004ea20000000a00 */
[----:B---3--:R-:W-:Y:S01]  /*0680*/  @P0 DMUL R20, R14, R20 ;  /* 0x000000140e140228 */ /* 0x008fe20000000000 */
[----:B-1----:R-:W-:-:S06]  /*0690*/  @P0 IMAD.WIDE R14, R31, 0x8, R22 ;  /* 0x000000081f0e0825 */ /* 0x002fcc00078e0216 */
[----:B------:R1:W-:Y:S04]  /*06a0*/  @P0 STG.E.64 desc[UR16][R28.64], R20 ;  /* 0x000000141c000986 */ /* 0x0003e8000c101b10 */
[----:B------:R-:W3:Y:S04]  /*06b0*/  @P0 LDG.E.64 R16, desc[UR16][R6.64] ;  /* 0x0000001006100981 */ /* 0x000ee8000c1e1b00 */
[----:B------:R-:W3:Y:S01]  /*06c0*/  @P0 LDG.E.64 R22, desc[UR16][R14.64] ;  /* 0x000000100e160981 */ /* 0x000ee2000c1e1b00 */
[----:B------:R-:W-:-:S04]  /*06d0*/  @!P2 IMAD R31, R11, UR6, R8 ;  /* 0x000000060b1fac24 */ /* 0x000fc8000f8e0208 */
[----:B0-----:R-:W-:Y:S01]  /*06e0*/  @!P2 IMAD.WIDE R18, R31, 0x8, R24 ;  /* 0x000000081f12a825 */ /* 0x001fe200078e0218 */
[----:B---3--:R-:W-:-:S03]  /*06f0*/  @P0 DMUL R22, R16, R22 ;  /* 0x0000001610160228 */ /* 0x008fc60000000000 */
[----:B------:R-:W-:-:S04]  /*0700*/  @!P2 IMAD.WIDE.U32 R16, R11, 0x8, R4 ;  /* 0x000000080b10a825 */ /* 0x000fc800078e0004 */
[----:B------:R0:W-:Y:S04]  /*0710*/  @P0 STG.E.64 desc[UR16][R14.64], R22 ;  /* 0x000000160e000986 */ /* 0x0001e8000c101b10 */
[----:B-1----:R-:W3:Y:S04]  /*0720*/  @!P2 LDG.E.64 R20, desc[UR16][R16.64] ;  /* 0x000000101014a981 */ /* 0x002ee8000c1e1b00 */
[----:B------:R-:W3:Y:S01]  /*0730*/  @!P2 LDG.E.64 R24, desc[UR16][R18.64] ;  /* 0x000000101218a981 */ /* 0x000ee2000c1e1b00 */
[----:B------:R-:W-:-:S04]  /*0740*/  ISETP.GE.OR P1, PT, R11, UR11, P1 ;  /* 0x0000000b0b007c0c */ /* 0x000fc80008f26670 */
[----:B------:R-:W-:Y:S01]  /*0750*/  ISETP.LT.OR P1, PT, R11, UR7, P1 ;  /* 0x000000070b007c0c */ /* 0x000fe20008f21670 */
[----:B---3--:R-:W-:Y:S01]  /*0760*/  @!P2 DMUL R24, R20, R24 ;  /* 0x000000181418a228 */ /* 0x008fe20000000000 */
[----:B--2---:R-:W-:Y:S02]  /*0770*/  @!P2 IMAD.WIDE R20, R31, 0x8, R26 ;  /* 0x000000081f14a825 */ /* 0x004fe400078e021a */
[----:B------:R-:W1:Y:S04]  /*0780*/  LDC.64 R30, c[0x0][0x380] ;  /* 0x0000e000ff1e7b82 */ /* 0x000e680000000a00 */
[----:B------:R2:W-:Y:S04]  /*0790*/  @!P2 STG.E.64 desc[UR16][R18.64], R24 ;  /* 0x000000181200a986 */ /* 0x0005e8000c101b10 */
[----:B------:R3:W4:Y:S04]  /*07a0*/  @!P2 LDG.E.64 R26, desc[UR16][R16.64] ;  /* 0x00000010101aa981 */ /* 0x000728000c1e1b00 */
[----:B------:R-:W4:Y:S01]  /*07b0*/  @!P2 LDG.E.64 R28, desc[UR16][R20.64] ;  /* 0x00000010141ca981 */ /* 0x000f22000c1e1b00 */
[----:B0-----:R-:W-:Y:S01]  /*07c0*/  @!P1 IMAD R23, R11, UR6, R8 ;  /* 0x000000060b179c24 */ /* 0x001fe2000f8e0208 */
[----:B---3--:R-:W0:Y:S03]  /*07d0*/  LDC.64 R16, c[0x0][0x388] ;  /* 0x0000e200ff107b82 */ /* 0x008e260000000a00 */
[----:B-1----:R-:W-:-:S05]  /*07e0*/  @!P1 IMAD.WIDE R30, R23, 0x8, R30 ;  /* 0x00000008171e9825 */ /* 0x002fca00078e021e */
[----:B--2---:R-:W1:Y:S01]  /*07f0*/  LDC.64 R24, c[0x0][0x380] ;  /* 0x0000e000ff187b82 */ /* 0x004e620000000a00 */
[----:B----4-:R-:W-:-:S07]  /*0800*/  @!P2 DMUL R26, R26, R28 ;  /* 0x0000001c1a1aa228 */ /* 0x010fce0000000000 */
[----:B------:R2:W-:Y:S04]  /*0810*/  @!P2 STG.E.64 desc[UR16][R20.64], R26 ;  /* 0x0000001a1400a986 */ /* 0x0005e8000c101b10 */
[----:B------:R-:W3:Y:S04]  /*0820*/  @!P1 LDG.E.64 R14, desc[UR16][R12.64+-0x80] ;  /* 0xffff80100c0e9981 */ /* 0x000ee8000c1e1b00 */
[----:B------:R-:W3:Y:S01]  /*0830*/  @!P1 LDG.E.64 R18, desc[UR16][R30.64] ;  /* 0x000000101e129981 */ /* 0x000ee2000c1e1b00 */
[----:B0-----:R-:W-:-:S04]  /*0840*/  @!P1 IMAD.WIDE R22, R23, 0x8, R16 ;  /* 0x0000000817169825 */ /* 0x001fc800078e0210 */
[----:B------:R-:W-:Y:S01]  /*0850*/  @P0 IMAD R29, R11, UR6, R8 ;  /* 0x000000060b1d0c24 */ /* 0x000fe2000f8e0208 */
[----:B--2---:R-:W0:Y:S01]  /*0860*/  LDC.64 R20, c[0x0][0x388] ;  /* 0x0000e200ff147b82 */ /* 0x004e220000000a00 */
[----:B---3--:R-:W-:-:S07]  /*0870*/  @!P1 DMUL R14, R14, R18 ;  /* 0x000000120e0e9228 */ /* 0x008fce0000000000 */
[----:B------:R2:W-:Y:S04]  /*0880*/  @!P1 STG.E.64 desc[UR16][R30.64], R14 ;  /* 0x0000000e1e009986 */ /* 0x0005e8000c101b10 */
[----:B------:R-:W3:Y:S04]  /*0890*/  @!P1 LDG.E.64 R16, desc[UR16][R12.64+-0x80] ;  /* 0xffff80100c109981 */ /* 0x000ee8000c1e1b00 */
[----:B------:R-:W3:Y:S01]  /*08a0*/  @!P1 LDG.E.64 R18, desc[UR16][R22.64] ;  /* 0x0000001016129981 */ /* 0x000ee2000c1e1b00 */
[----:B-1----:R-:W-:Y:S01]  /*08b0*/  @P0 IMAD.WIDE R24, R29, 0x8, R24 ;  /* 0x000000081d180825 */ /* 0x002fe200078e0218 */
[----:B---3--:R-:W-:-:S07]  /*08c0*/  @!P1 DMUL R16, R16, R18 ;  /* 0x0000001210109228 */ /* 0x008fce0000000000 */
[----:B------:R3:W-:Y:S04]  /*08d0*/  @!P1 STG.E.64 desc[UR16][R22.64], R16 ;  /* 0x0000001016009986 */ /* 0x0007e8000c101b10 */
[----:B------:R-:W4:Y:S04]  /*08e0*/  @P0 LDG.E.64 R10, desc[UR16][R6.64] ;  /* 0x00000010060a0981 */ /* 0x000f28000c1e1b00 */
[----:B------:R-:W4:Y:S01]  /*08f0*/  @P0 LDG.E.64 R18, desc[UR16][R24.64] ;  /* 0x0000001018120981 */ /* 0x000f22000c1e1b00 */
[----:B0-----:R-:W-:Y:S01]  /*0900*/  @P0 IMAD.WIDE R20, R29, 0x8, R20 ;  /* 0x000000081d140825 */ /* 0x001fe200078e0214 */
[----:B----4-:R-:W-:-:S07]  /*0910*/  @P0 DMUL R10, R10, R18 ;  /* 0x000000120a0a0228 */ /* 0x010fce0000000000 */
[----:B------:R3:W-:Y:S04]  /*0920*/  @P0 STG.E.64 desc[UR16][R24.64], R10 ;  /* 0x0000000a18000986 */ /* 0x0007e8000c101b10 */
[----:B------:R-:W4:Y:S04]  /*0930*/  @P0 LDG.E.64 R12, desc[UR16][R6.64] ;  /* 0x00000010060c0981 */ /* 0x000f28000c1e1b00 */
[----:B--2---:R-:W4:Y:S01]  /*0940*/  @P0 LDG.E.64 R14, desc[UR16][R20.64] ;  /* 0x00000010140e0981 */ /* 0x004f22000c1e1b00 */
[----:B------:R-:W-:-:S05]  /*0950*/  VIADD R9, R9, 0x2 ;  /* 0x0000000209097836 */ /* 0x000fca0000000000 */
[----:B------:R-:W-:Y:S01]  /*0960*/  ISETP.NE.AND P1, PT, R9, UR12, PT ;  /* 0x0000000c09007c0c */ /* 0x000fe2000bf25270 */
[----:B----4-:R-:W-:-:S07]  /*0970*/  @P0 DMUL R12, R12, R14 ;  /* 0x0000000e0c0c0228 */ /* 0x010fce0000000000 */
[----:B------:R3:W-:Y:S05]  /*0980*/  @P0 STG.E.64 desc[UR16][R20.64], R12 ;  /* 0x0000000c14000986 */ /* 0x0007ea000c101b10 */
[----:B------:R-:W-:Y:S05]  /*0990*/  @P1 BRA `(.L_x_2) ;  /* 0xfffffff800781947 */ /* 0x000fea000383ffff */
[----:B------:R-:W-:-:S12]  /*09a0*/  USHF.L.U32 UR4, UR12, 0x4, URZ ;  /* 0x000000040c047899 */ /* 0x000fd800080006ff */
.L_x_1:
[----:B------:R-:W-:Y:S05]  /*09b0*/  BRA.U !UP1, `(.L_x_3) ;  /* 0x0000000109d07547 */ /* 0x000fea000b800000 */
[----:B------:R-:W1:Y:S01]  /*09c0*/  LDC.64 R14, c[0x0][0x380] ;  /* 0x0000e000ff0e7b82 */ /* 0x000e620000000a00 */
[----:B------:R-:W-:Y:S02]  /*09d0*/  ISETP.GE.AND P1, PT, R8, UR6, PT ;  /* 0x0000000608007c0c */ /* 0x000fe4000bf26270 */
[----:B------:R-:W-:Y:S01]  /*09e0*/  IADD3 R9, PT, PT, R0, UR4, RZ ;  /* 0x0000000400097c10 */ /* 0x000fe2000fffe0ff */
[----:B------:R-:W2:Y:S03]  /*09f0*/  LDCU UR4, c[0x0][0x3b4] ;  /* 0x00007680ff0477ac */ /* 0x000ea60008000800 */
[C---:B------:R-:W-:Y:S01]  /*0a00*/  ISETP.GT.U32.OR P2, PT, R9.reuse, 0x13, P1 ;  /* 0x000000130900780c */ /* 0x040fe20000f44470 */
[----:B------:R-:W4:Y:S08]  /*0a10*/  LDC.64 R18, c[0x0][0x388] ;  /* 0x0000e200ff127b82 */ /* 0x000f300000000a00 */
[----:B---3--:R-:W3:Y:S04]  /*0a20*/  LDC.64 R22, c[0x0][0x380] ;  /* 0x0000e000ff167b82 */ /* 0x008ee80000000a00 */
[----:B------:R-:W-:-:S02]  /*0a30*/  @!P2 IMAD R21, R9, UR6, R8 ;  /* 0x000000060915ac24 */ /* 0x000fc4000f8e0208 */
[----:B------:R-:W-:-:S04]  /*0a40*/  @!P2 IMAD.WIDE.U32 R12, R9, 0x8, R4 ;  /* 0x00000008090ca825 */ /* 0x000fc800078e0004 */
[----:B-1----:R-:W-:Y:S01]  /*0a50*/  @!P2 IMAD.WIDE R14, R21, 0x8, R14 ;  /* 0x00000008150ea825 */ /* 0x002fe200078e020e */
[----:B0-----:R-:W5:Y:S04]  /*0a60*/  @!P2 LDG.E.64 R10, desc[UR16][R12.64] ;  /* 0x000000100c0aa981 */ /* 0x001f68000c1e1b00 */
[----:B------:R-:W5:Y:S01]  /*0a70*/  @!P2 LDG.E.64 R16, desc[UR16][R14.64] ;  /* 0x000000100e10a981 */ /* 0x000f62000c1e1b00 */
[----:B--2---:R-:W-:-:S04]  /*0a80*/  ISETP.GE.OR P1, PT, R9, UR4, P1 ;  /* 0x0000000409007c0c */ /* 0x004fc80008f26670 */
[----:B------:R-:W-:Y:S01]  /*0a90*/  ISETP.LT.OR P1, PT, R9, UR7, P1 ;  /* 0x0000000709007c0c */ /* 0x000fe20008f21670 */
[----:B-----5:R-:W-:Y:S01]  /*0aa0*/  @!P2 DMUL R16, R10, R16 ;  /* 0x000000100a10a228 */ /* 0x020fe20000000000 */
[----:B----4-:R-:W-:-:S06]  /*0ab0*/  @!P2 IMAD.WIDE R10, R21, 0x8, R18 ;  /* 0x00000008150aa825 */ /* 0x010fcc00078e0212 */
[----:B------:R0:W-:Y:S04]  /*0ac0*/  @!P2 STG.E.64 desc[UR16][R14.64], R16 ;  /* 0x000000100e00a986 */ /* 0x0001e8000c101b10 */
[----:B------:R-:W2:Y:S04]  /*0ad0*/  @!P2 LDG.E.64 R18, desc[UR16][R12.64] ;  /* 0x000000100c12a981 */ /* 0x000ea8000c1e1b00 */
[----:B------:R-:W2:Y:S01]  /*0ae0*/  @!P2 LDG.E.64 R20, desc[UR16][R10.64] ;  /* 0x000000100a14a981 */ /* 0x000ea2000c1e1b00 */
[----:B------:R-:W-:-:S04]  /*0af0*/  @!P1 LOP3.LUT R24, RZ, R9, RZ, 0x33, !PT ;  /* 0x00000009ff189212 */ /* 0x000fc800078e33ff */
[----:B------:R-:W-:Y:S01]  /*0b00*/  @!P1 IADD3 R25, PT, PT, R24, UR4, RZ ;  /* 0x0000000418199c10 */ /* 0x000fe2000fffe0ff */
[----:B0-----:R-:W0:Y:S04]  /*0b10*/  LDC.64 R16, c[0x0][0x388] ;  /* 0x0000e200ff107b82 */ /* 0x001e280000000a00 */
[----:B------:R-:W-:Y:S01]  /*0b20*/  @!P1 IMAD.WIDE R4, R25, 0x8, R4 ;  /* 0x0000000819049825 */ /* 0x000fe200078e0204 */
[----:B--2---:R-:W-:-:S03]  /*0b30*/  @!P2 DMUL R18, R18, R20 ;  /* 0x000000141212a228 */ /* 0x004fc60000000000 */
[----:B------:R-:W-:-:S04]  /*0b40*/  @!P1 IMAD R21, R9, UR6, R8 ;  /* 0x0000000609159c24 */ /* 0x000fc8000f8e0208 */
[C---:B---3--:R-:W-:Y:S01]  /*0b50*/  @!P1 IMAD.WIDE R22, R21.reuse, 0x8, R22 ;  /* 0x0000000815169825 */ /* 0x048fe200078e0216 */
[----:B------:R1:W-:Y:S04]  /*0b60*/  @!P2 STG.E.64 desc[UR16][R10.64], R18 ;  /* 0x000000120a00a986 */ /* 0x0003e8000c101b10 */
[----:B------:R-:W2:Y:S04]  /*0b70*/  @!P1 LDG.E.64 R12, desc[UR16][R4.64] ;  /* 0x00000010040c9981 */ /* 0x000ea8000c1e1b00 */
[----:B------:R-:W2:Y:S01]  /*0b80*/  @!P1 LDG.E.64 R14, desc[UR16][R22.64] ;  /* 0x00000010160e9981 */ /* 0x000ea2000c1e1b00 */
[----:B0-----:R-:W-:Y:S01]  /*0b90*/  @!P1 IMAD.WIDE R20, R21, 0x8, R16 ;  /* 0x0000000815149825 */ /* 0x001fe200078e0210 */
[----:B--2---:R-:W-:-:S07]  /*0ba0*/  @!P1 DMUL R12, R12, R14 ;  /* 0x0000000e0c0c9228 */ /* 0x004fce0000000000 */
[----:B------:R1:W-:Y:S04]  /*0bb0*/  @!P1 STG.E.64 desc[UR16][R22.64], R12 ;  /* 0x0000000c16009986 */ /* 0x0003e8000c101b10 */
[----:B------:R-:W2:Y:S04]  /*0bc0*/  @!P1 LDG.E.64 R14, desc[UR16][R4.64] ;  /* 0x00000010040e9981 */ /* 0x000ea8000c1e1b00 */
[----:B------:R-:W2:Y:S01]  /*0bd0*/  @!P1 LDG.E.64 R16, desc[UR16][R20.64] ;  /* 0x0000001014109981 */ /* 0x000ea2000c1e1b00 */
[----:B------:R-:W-:Y:S01]  /*0be0*/  BSSY.RECONVERGENT B0, `(.L_x_3) ;  /* 0x0000011000007945 */ /* 0x000fe20003800200 */
[----:B--2---:R-:W-:-:S07]  /*0bf0*/  @!P1 DMUL R14, R14, R16 ;  /* 0x000000100e0e9228 */ /* 0x004fce0000000000 */
[----:B------:R1:W-:Y:S01]  /*0c00*/  @!P1 STG.E.64 desc[UR16][R20.64], R14 ;  /* 0x0000000e14009986 */ /* 0x0003e2000c101b10 */
[----:B------:R-:W-:Y:S05]  /*0c10*/  @!P0 BRA `(.L_x_4) ;  /* 0x0000000000348947 */ /* 0x000fea0003800000 */
[----:B------:R-:W0:Y:S01]  /*0c20*/  LDC.64 R4, c[0x0][0x380] ;  /* 0x0000e000ff047b82 */ /* 0x000e220000000a00 */
[----:B-1----:R-:W-:-:S07]  /*0c30*/  IMAD R15, R9, UR6, R8 ;  /* 0x00000006090f7c24 */ /* 0x002fce000f8e0208 */
[----:B------:R-:W1:Y:S01]  /*0c40*/  LDC.64 R10, c[0x0][0x388] ;  /* 0x0000e200ff0a7b82 */ /* 0x000e620000000a00 */
[C---:B0-----:R-:W-:Y:S02]  /*0c50*/  IMAD.WIDE R12, R15.reuse, 0x8, R4 ;  /* 0x000000080f0c7825 */ /* 0x041fe400078e0204 */
[----:B------:R-:W2:Y:S04]  /*0c60*/  LDG.E.64 R4, desc[UR16][R6.64] ;  /* 0x0000001006047981 */ /* 0x000ea8000c1e1b00 */
[----:B------:R-:W2:Y:S01]  /*0c70*/  LDG.E.64 R8, desc[UR16][R12.64] ;  /* 0x000000100c087981 */ /* 0x000ea2000c1e1b00 */
[----:B-1----:R-:W-:Y:S01]  /*0c80*/  IMAD.WIDE R14, R15, 0x8, R10 ;  /* 0x000000080f0e7825 */ /* 0x002fe200078e020a */
[----:B--2---:R-:W-:-:S07]  /*0c90*/  DMUL R4, R4, R8 ;  /* 0x0000000804047228 */ /* 0x004fce0000000000 */
[----:B------:R0:W-:Y:S04]  /*0ca0*/  STG.E.64 desc[UR16][R12.64], R4 ;  /* 0x000000040c007986 */ /* 0x0001e8000c101b10 */
[----:B------:R-:W2:Y:S04]  /*0cb0*/  LDG.E.64 R8, desc[UR16][R6.64] ;  /* 0x0000001006087981 */ /* 0x000ea8000c1e1b00 */
[----:B------:R-:W2:Y:S02]  /*0cc0*/  LDG.E.64 R10, desc[UR16][R14.64] ;  /* 0x000000100e0a7981 */ /* 0x000ea4000c1e1b00 */
[----:B--2---:R-:W-:-:S07]  /*0cd0*/  DMUL R8, R8, R10 ;  /* 0x0000000a08087228 */ /* 0x004fce0000000000 */
[----:B------:R0:W-:Y:S04]  /*0ce0*/  STG.E.64 desc[UR16][R14.64], R8 ;  /* 0x000000080e007986 */ /* 0x0001e8000c101b10 */
.L_x_4:
[----:B------:R-:W-:Y:S05]  /*0cf0*/  BSYNC.RECONVERGENT B0 ;  /* 0x0000000000007941 */ /* 0x000fea0003800200 */
.L_x_3:
[----:B------:R-:W-:Y:S05]  /*0d00*/  @P3 BRA `(.L_x_5) ;  /* 0xfffffff400483947 */ /* 0x000fea000383ffff */
.L_x_0:
[----:B------:R-:W-:-:S09]  /*0d10*/  UISETP.GE.AND UP0, UPT, UR9, 0x1, UPT ;  /* 0x000000010900788c */ /* 0x000fd2000bf06270 */
[----:B------:R-:W-:Y:S05]  /*0d20*/  BRA.U !UP0, `(.L_x_6) ;  /* 0x0000001508247547 */ /* 0x000fea000b800000 */
[----:B------:R-:W2:Y:S01]  /*0d30*/  LDCU UR35, c[0x0][0x3b8] ;  /* 0x00007700ff2377ac */ /* 0x000ea20008000800 */
[----:B------:R-:W4:Y:S01]  /*0d40*/  LDCU UR14, c[0x0][0x3b4] ;  /* 0x00007680ff0e77ac */ /* 0x000f220008000800 */
[----:B------:R-:W5:Y:S01]  /*0d50*/  LDCU.64 UR10, c[0x0][0x3a0] ;  /* 0x00007400ff0a77ac */ /* 0x000f620008000a00 */
[----:B------:R-:W0:Y:S01]  /*0d60*/  LDCU.64 UR12, c[0x0][0x380] ;  /* 0x00007000ff0c77ac */ /* 0x000e220008000a00 */
[----:B------:R-:W-:Y:S02]  /*0d70*/  USHF.L.U32 UR15, UR6, 0x1, URZ ;  /* 0x00000001060f7899 */ /* 0x000fe400080006ff */
[----:B--2---:R-:W-:Y:S02]  /*0d80*/  UISETP.NE.AND UP0, UPT, UR35, UR6, UPT ;  /* 0x000000062300728c */ /* 0x004fe4000bf05270 */
[----:B------:R-:W-:Y:S02]  /*0d90*/  UIMAD.WIDE UR18, UR6, 0x8, URZ ;  /* 0x00000008061278a5 */ /* 0x000fe4000f8e02ff */
[----:B----4-:R-:W-:-:S02]  /*0da0*/  UIADD3 UR4, UPT, UPT, UR14, -0x2, URZ ;  /* 0xfffffffe0e047890 */ /* 0x010fc4000fffe0ff */
[----:B------:R-:W-:Y:S02]  /*0db0*/  UIADD3 UR32, UPT, UPT, UR6, -0x1, URZ ;  /* 0xffffffff06207890 */ /* 0x000fe4000fffe0ff */
[----:B------:R-:W-:Y:S02]  /*0dc0*/  UIMAD UR4, UR4, UR6, URZ ;  /* 0x00000006040472a4 */ /* 0x000fe4000f8e02ff */
[----:B-----5:R-:W-:Y:S02]  /*0dd0*/  UIMAD.WIDE UR20, UR15, 0x8, UR10 ;  /* 0x000000080f1478a5 */ /* 0x020fe4000f8e020a */
[----:B0-----:R-:W-:Y:S02]  /*0de0*/  UIMAD.WIDE UR22, UR15, 0x8, UR12 ;  /* 0x000000080f1678a5 */ /* 0x001fe4000f8e020c */
[----:B------:R-:W-:Y:S02]  /*0df0*/  UIADD3 UR7, UPT, UPT, UR4, UR6, URZ ;  /* 0x0000000604077290 */ /* 0x000fe4000fffe0ff */
[----:B------:R-:W-:-:S02]  /*0e00*/  UIMAD.WIDE UR10, UR4, 0x8, UR10 ;  /* 0x00000008040a78a5 */ /* 0x000fc4000f8e020a */
[----:B------:R-:W-:Y:S02]  /*0e10*/  UIMAD.WIDE UR12, UR4, 0x8, UR12 ;  /* 0x00000008040c78a5 */ /* 0x000fe4000f8e020c */
[----:B------:R-:W-:Y:S02]  /*0e20*/  @!UP0 UIADD3 UR35, UPT, UPT, UR6, -0x2, URZ ;  /* 0xfffffffe06238890 */ /* 0x000fe4000fffe0ff */
[----:B------:R-:W-:Y:S01]  /*0e30*/  UIADD3 UR14, UPT, UPT, UR14, -0x1, URZ ;  /* 0xffffffff0e0e7890 */ /* 0x000fe2000fffe0ff */
[----:B------:R-:W-:-:S11]  /*0e40*/  UMOV UR4, URZ ;  /* 0x000000ff00047c82 */ /* 0x000fd60008000000 */
.L_x_20:
[----:B0-----:R-:W0:Y:S01]  /*0e50*/  LDC.64 R8, c[0x0][0x3a0] ;  /* 0x0000e800ff087b82 */ /* 0x001e220000000a00 */
[----:B------:R-:W-:Y:S01]  /*0e60*/  IMAD.U32 R3, RZ, RZ, UR4 ;  /* 0x00000004ff037e24 */ /* 0x000fe2000f8e00ff */
[----:B------:R-:W-:Y:S02]  /*0e70*/  UIADD3 UR38, UP0, UPT, UR20, -UR18, URZ ;  /* 0x8000001214267290 */ /* 0x000fe4000ff1e0ff */
[----:B------:R-:W-:Y:S02]  /*0e80*/  UIADD3 UR4, UPT, UPT, UR4, 0x1, URZ ;  /* 0x0000000104047890 */ /* 0x000fe4000fffe0ff */
[----:B------:R-:W-:Y:S01]  /*0e90*/  LEA R3, R3, R2, 0x4 ;  /* 0x0000000203037211 */ /* 0x000fe200078e20ff */
[----:B------:R-:W-:Y:S01]  /*0ea0*/  UIADD3.X UR39, UPT, UPT, UR21, ~UR19, URZ, UP0, !UPT ;  /* 0x8000001315277290 */ /* 0x000fe200087fe4ff */
[----:B-1-3--:R-:W1:Y:S01]  /*0eb0*/  LDC.64 R12, c[0x0][0x380] ;  /* 0x0000e000ff0c7b82 */ /* 0x00ae620000000a00 */
[----:B------:R-:W-:Y:S01]  /*0ec0*/  IMAD.U32 R6, RZ, RZ, UR38 ;  /* 0x00000026ff067e24 */ /* 0x000fe2000f8e00ff */
[C---:B------:R-:W-:Y:S01]  /*0ed0*/  IADD3 R11, PT, PT, R3.reuse, -0x1, RZ ;  /* 0xffffffff030b7810 */ /* 0x040fe20007ffe0ff */
[----:B--2---:R-:W2:Y:S01]  /*0ee0*/  LDCU UR6, c[0x0][0x3b0] ;  /* 0x00007600ff0677ac */ /* 0x004ea20008000800 */
[----:B------:R-:W-:-:S02]  /*0ef0*/  ISETP.GE.AND P0, PT, R3, UR35, PT ;  /* 0x0000002303007c0c */ /* 0x000fc4000bf06270 */
[----:B------:R-:W-:Y:S01]  /*0f00*/  MOV R7, UR39 ;  /* 0x0000002700077c02 */ /* 0x000fe20008000f00 */
[----:B------:R-:W3:Y:S01]  /*0f10*/  LDCU UR36, c[0x0][0x3b4] ;  /* 0x00007680ff2477ac */ /* 0x000ee20008000800 */
[----:B----4-:R-:W4:Y:S01]  /*0f20*/  LDC.64 R14, c[0x0][0x3a8] ;  /* 0x0000ea00ff0e7b82 */ /* 0x010f220000000a00 */
[----:B------:R-:W-:Y:S01]  /*0f30*/  ISETP.GT.AND P0, PT, R3, RZ, !P0 ;  /* 0x000000ff0300720c */ /* 0x000fe20004704270 */
[----:B------:R-:W0:Y:S01]  /*0f40*/  LDCU UR37, c[0x0][0x3b8] ;  /* 0x00007700ff2577ac */ /* 0x000e220008000800 */
[----:B------:R-:W0:Y:S05]  /*0f50*/  LDCU.64 UR24, c[0x0][0x3a8] ;  /* 0x00007500ff1877ac */ /* 0x000e2a0008000a00 */
[----:B------:R-:W5:Y:S01]  /*0f60*/  LDC.64 R16, c[0x0][0x388] ;  /* 0x0000e200ff107b82 */ /* 0x000f620000000a00 */
[----:B0-----:R-:W-:Y:S01]  /*0f70*/  IMAD.WIDE.U32 R8, R11, 0x8, R8 ;  /* 0x000000080b087825 */ /* 0x001fe200078e0008 */
[----:B------:R-:W0:Y:S01]  /*0f80*/  LDCU.64 UR26, c[0x0][0x388] ;  /* 0x00007100ff1a77ac */ /* 0x000e220008000a00 */
[----:B------:R-:W-:-:S02]  /*0f90*/  UISETP.NE.AND UP1, UPT, UR4, UR8, UPT ;  /* 0x000000080400728c */ /* 0x000fc4000bf25270 */
[----:B-1----:R-:W-:Y:S01]  /*0fa0*/  IMAD.WIDE.U32 R10, R11, 0x8, R12 ;  /* 0x000000080b0a7825 */ /* 0x002fe200078e000c */
[----:B------:R-:W-:-:S03]  /*0fb0*/  UMOV UR5, URZ ;  /* 0x000000ff00057c82 */ /* 0x000fc60008000000 */
[----:B------:R-:W-:-:S04]  /*0fc0*/  IMAD.WIDE R12, R3, 0x8, R12 ;  /* 0x00000008030c7825 */ /* 0x000fc800078e020c */
[----:B----4-:R-:W-:-:S04]  /*0fd0*/  IMAD.WIDE R14, R3, 0x8, R14 ;  /* 0x00000008030e7825 */ /* 0x010fc800078e020e */
[----:B0-23-5:R-:W-:-:S07]  /*0fe0*/  IMAD.WIDE R16, R3, 0x8, R16 ;  /* 0x0000000803107825 */ /* 0x02dfce00078e0210 */
.L_x_19:
[----:B---34-:R-:W-:-:S05]  /*0ff0*/  MOV R5, UR5 ;  /* 0x0000000500057c02 */ /* 0x018fca0008000f00 */
[----:B------:R-:W-:-:S05]  /*1000*/  IMAD R4, R5, 0x10, R0 ;  /* 0x0000001005047824 */ /* 0x000fca00078e0200 */
[----:B------:R-:W-:-:S04]  /*1010*/  ISETP.GE.AND P3, PT, R4, UR36, PT ;  /* 0x0000002404007c0c */ /* 0x000fc8000bf66270 */
[----:B------:R-:W-:-:S13]  /*1020*/  ISETP.GE.OR P4, PT, R3, UR37, P3 ;  /* 0x0000002503007c0c */ /* 0x000fda0009f86670 */
[----:B0-----:R-:W0:Y:S08]  /*1030*/  @!P4 LDC R5, c[0x0][0x3b0] ;  /* 0x0000ec00ff05cb82 */ /* 0x001e300000000800 */
[----:B-12---:R-:W1:Y:S01]  /*1040*/  @!P4 LDC.64 R18, c[0x0][0x390] ;  /* 0x0000e400ff12cb82 */ /* 0x006e620000000a00 */
[----:B0-----:R-:W-:-:S05]  /*1050*/  @!P4 IMAD R22, R4, R5, RZ ;  /* 0x000000050416c224 */ /* 0x001fca00078e02ff */
[----:B------:R-:W-:Y:S01]  /*1060*/  @!P4 IADD3 R5, PT, PT, R3, R22, RZ ;  /* 0x000000160305c210 */ /* 0x000fe20007ffe0ff */
[----:B------:R-:W-:-:S04]  /*1070*/  @!P4 IMAD.WIDE R22, R22, 0x8, R12 ;  /* 0x000000081616c825 */ /* 0x000fc800078e020c */
[----:B-1----:R-:W-:Y:S02]  /*1080*/  @!P4 IMAD.WIDE R18, R5, 0x8, R18 ;  /* 0x000000080512c825 */ /* 0x002fe400078e0212 */
[----:B------:R-:W2:Y:S04]  /*1090*/  @!P4 LDG.E.64 R22, desc[UR16][R22.64] ;  /* 0x000000101616c981 */ /* 0x000ea8000c1e1b00 */
[----:B------:R-:W2:Y:S01]  /*10a0*/  @!P4 LDG.E.64 R20, desc[UR16][R18.64] ;  /* 0x000000101214c981 */ /* 0x000ea2000c1e1b00 */
[C---:B------:R-:W-:Y:S01]  /*10b0*/  ISETP.NE.AND P1, PT, R4.reuse, RZ, PT ;  /* 0x000000ff0400720c */ /* 0x040fe20003f25270 */
[----:B------:R-:W-:Y:S03]  /*10c0*/  BSSY.RECONVERGENT B0, `(.L_x_7) ;  /* 0x0000028000007945 */ /* 0x000fe60003800200 */
[----:B------:R-:W-:-:S04]  /*10d0*/  ISETP.LT.AND P2, PT, R4, UR14, P1 ;  /* 0x0000000e04007c0c */ /* 0x000fc80008f41270 */
[----:B------:R-:W-:Y:S02]  /*10e0*/  PLOP3.LUT P5, PT, P0, P2, PT, 0x80, 0x8 ;  /* 0x000000000008781c */ /* 0x000fe400007a5070 */
[----:B------:R-:W-:Y:S01]  /*10f0*/  ISETP.NE.OR P2, PT, R3, RZ, !P2 ;  /* 0x000000ff0300720c */ /* 0x000fe20005745670 */
[----:B--2---:R-:W-:-:S07]  /*1100*/  @!P4 DADD R20, R20, -R22 ;  /* 0x000000001414c229 */ /* 0x004fce0000000816 */
[----:B------:R0:W-:Y:S03]  /*1110*/  @!P4 STG.E.64 desc[UR16][R18.64], R20 ;  /* 0x000000141200c986 */ /* 0x0001e6000c101b10 */
[----:B------:R-:W-:Y:S05]  /*1120*/  @!P5 BRA `(.L_x_8) ;  /* 0x000000000084d947 */ /* 0x000fea0003800000 */
[----:B------:R-:W-:Y:S01]  /*1130*/  IMAD R5, R4, UR6, RZ ;  /* 0x0000000604057c24 */ /* 0x000fe2000f8e02ff */
[----:B------:R-:W1:Y:S03]  /*1140*/  LDC.64 R26, c[0x0][0x3a0] ;  /* 0x0000e800ff1a7b82 */ /* 0x000e660000000a00 */
[----:B------:R-:W-:-:S04]  /*1150*/  IMAD.WIDE R30, R5, 0x8, R14 ;  /* 0x00000008051e7825 */ /* 0x000fc800078e020e */
[C---:B0-----:R-:W-:Y:S02]  /*1160*/  IMAD.WIDE R18, R5.reuse, 0x8, R12 ;  /* 0x0000000805127825 */ /* 0x041fe400078e020c */
[----:B------:R-:W2:Y:S02]  /*1170*/  LDG.E.64 R30, desc[UR16][R30.64] ;  /* 0x000000101e1e7981 */ /* 0x000ea4000c1e1b00 */
[----:B------:R-:W-:Y:S02]  /*1180*/  IMAD.WIDE R34, R5, 0x8, R16 ;  /* 0x0000000805227825 */ /* 0x000fe400078e0210 */
[----:B------:R-:W2:Y:S04]  /*1190*/  LDG.E.64 R28, desc[UR16][R18.64] ;  /* 0x00000010121c7981 */ /* 0x000ea8000c1e1b00 */
[----:B------:R-:W2:Y:S01]  /*11a0*/  LDG.E.64 R24, desc[UR16][R34.64] ;  /* 0x0000001022187981 */ /* 0x000ea2000c1e1b00 */
[----:B------:R-:W-:Y:S01]  /*11b0*/  IMAD.WIDE R20, R3, 0x8, R6 ;  /* 0x0000000803147825 */ /* 0x000fe200078e0206 */
[----:B------:R-:W-:-:S02]  /*11c0*/  IADD3 R22, P4, PT, R18, UR18, RZ ;  /* 0x0000001212167c10 */ /* 0x000fc4000ff9e0ff */
[----:B------:R-:W-:Y:S01]  /*11d0*/  MOV R32, UR6 ;  /* 0x0000000600207c02 */ /* 0x000fe20008000f00 */
[----:B------:R-:W3:Y:S01]  /*11e0*/  LDG.E.64 R36, desc[UR16][R18.64+-0x8] ;  /* 0xfffff81012247981 */ /* 0x000ee2000c1e1b00 */
[----:B------:R-:W-:Y:S01]  /*11f0*/  IADD3.X R23, PT, PT, R19, UR19, RZ, P4, !PT ;  /* 0x0000001313177c10 */ /* 0x000fe2000a7fe4ff */
[----:B------:R-:W-:-:S05]  /*1200*/  IMAD.WIDE R20, R5, 0x8, R20 ;  /* 0x0000000805147825 */ /* 0x000fca00078e0214 */
[----:B------:R-:W4:Y:S04]  /*1210*/  LDG.E.64 R22, desc[UR16][R22.64] ;  /* 0x0000001016167981 */ /* 0x000f28000c1e1b00 */
[----:B------:R-:W4:Y:S01]  /*1220*/  LDG.E.64 R20, desc[UR16][R20.64] ;  /* 0x0000001014147981 */ /* 0x000f22000c1e1b00 */
[----:B------:R-:W-:Y:S01]  /*1230*/  IADD3 R5, PT, PT, R32, -UR15, R5 ;  /* 0x8000000f20057c10 */ /* 0x000fe2000fffe005 */
[----:B--2---:R-:W-:-:S04]  /*1240*/  DFMA R24, R30, R28, R24 ;  /* 0x0000001c1e18722b */ /* 0x004fc80000000018 */
[----:B------:R-:W-:Y:S02]  /*1250*/  IMAD.IADD R29, R3, 0x1, R5 ;  /* 0x00000001031d7824 */ /* 0x000fe400078e0205 */
[----:B------:R-:W-:-:S04]  /*1260*/  IMAD.WIDE R30, R5, 0x8, R12 ;  /* 0x00000008051e7825 */ /* 0x000fc800078e020c */
[----:B-1----:R-:W-:Y:S02]  /*1270*/  IMAD.WIDE R26, R29, 0x8, R26 ;  /* 0x000000081d1a7825 */ /* 0x002fe400078e021a */
[----:B------:R-:W2:Y:S01]  /*1280*/  LDG.E.64 R30, desc[UR16][R30.64] ;  /* 0x000000101e1e7981 */ /* 0x000ea2000c1e1b00 */
[----:B------:R-:W-:-:S03]  /*1290*/  IADD3 R28, P4, PT, R26, UR18, RZ ;  /* 0x000000121a1c7c10 */ /* 0x000fc6000ff9e0ff */
[----:B------:R-:W2:Y:S01]  /*12a0*/  LDG.E.64 R32, desc[UR16][R26.64] ;  /* 0x000000101a207981 */ /* 0x000ea2000c1e1b00 */
[----:B------:R-:W-:Y:S01]  /*12b0*/  IADD3.X R29, PT, PT, R27, UR19, RZ, P4, !PT ;  /* 0x000000131b1d7c10 */ /* 0x000fe2000a7fe4ff */
[----:B----4-:R-:W-:Y:S02]  /*12c0*/  DFMA R20, R20, R22, R24 ;  /* 0x000000161414722b */ /* 0x010fe40000000018 */
[----:B------:R-:W4:Y:S04]  /*12d0*/  LDG.E.64 R24, desc[UR16][R18.64+0x8] ;  /* 0x0000081012187981 */ /* 0x000f28000c1e1b00 */
[----:B------:R-:W4:Y:S04]  /*12e0*/  LDG.E.64 R22, desc[UR16][R28.64+0x8] ;  /* 0x000008101c167981 */ /* 0x000f28000c1e1b00 */
[----:B------:R-:W3:Y:S01]  /*12f0*/  LDG.E.64 R28, desc[UR16][R28.64+-0x8] ;  /* 0xfffff8101c1c7981 */ /* 0x000ee2000c1e1b00 */
[----:B--2---:R-:W-:-:S08]  /*1300*/  DFMA R20, R32, R30, R20 ;  /* 0x0000001e2014722b */ /* 0x004fd00000000014 */
[----:B----4-:R-:W-:-:S08]  /*1310*/  DFMA R20, R22, R24, R20 ;  /* 0x000000181614722b */ /* 0x010fd00000000014 */
[----:B---3--:R-:W-:-:S07]  /*1320*/  DFMA R20, R28, R36, R20 ;  /* 0x000000241c14722b */ /* 0x008fce0000000014 */
[----:B------:R1:W-:Y:S04]  /*1330*/  STG.E.64 desc[UR16][R34.64], R20 ;  /* 0x0000001422007986 */ /* 0x0003e8000c101b10 */
.L_x_8:
[----:B------:R-:W-:Y:S05]  /*1340*/  BSYNC.RECONVERGENT B0 ;  /* 0x0000000000007941 */ /* 0x000fea0003800200 */
.L_x_7:
[----:B------:R-:W-:Y:S04]  /*1350*/  BSSY.RECONVERGENT B0, `(.L_x_9) ;  /* 0x0000024000007945 */ /* 0x000fe80003800200 */
[----:B------:R-:W-:Y:S05]  /*1360*/  @P2 BRA `(.L_x_10) ;  /* 0x0000000000882947 */ /* 0x000fea0003800000 */
[----:B------:R-:W2:Y:S01]  /*1370*/  LDC.64 R30, c[0x0][0x3a8] ;  /* 0x0000ea00ff1e7b82 */ /* 0x000ea20000000a00 */
[C---:B01----:R-:W-:Y:S02]  /*1380*/  IMAD R21, R4.reuse, UR6, RZ ;  /* 0x0000000604157c24 */ /* 0x043fe4000f8e02ff */
[----:B------:R-:W-:-:S05]  /*1390*/  IMAD R5, R4, UR6, RZ ;  /* 0x0000000604057c24 */ /* 0x000fca000f8e02ff */
[----:B------:R-:W0:Y:S08]  /*13a0*/  LDC.64 R18, c[0x0][0x388] ;  /* 0x0000e200ff127b82 */ /* 0x000e300000000a00 */
[----:B------:R-:W1:Y:S01]  /*13b0*/  LDC.64 R28, c[0x0][0x380] ;  /* 0x0000e000ff1c7b82 */ /* 0x000e620000000a00 */
[----:B--2---:R-:W-:-:S07]  /*13c0*/  IMAD.WIDE R30, R21, 0x8, R30 ;  /* 0x00000008151e7825 */ /* 0x004fce00078e021e */
[----:B------:R-:W2:Y:S01]  /*13d0*/  LDC.64 R26, c[0x0][0x3a0] ;  /* 0x0000e800ff1a7b82 */ /* 0x000ea20000000a00 */
[----:B------:R-:W3:Y:S01]  /*13e0*/  LDG.E.64 R20, desc[UR16][R30.64] ;  /* 0x000000101e147981 */ /* 0x000ee2000c1e1b00 */
[----:B0-----:R-:W-:-:S05]  /*13f0*/  IMAD.WIDE R18, R5, 0x8, R18 ;  /* 0x0000000805127825 */ /* 0x001fca00078e0212 */
[----:B------:R-:W3:Y:S01]  /*1400*/  LDG.E.64 R24, desc[UR16][R18.64] ;  /* 0x0000001012187981 */ /* 0x000ee2000c1e1b00 */
[----:B-1----:R-:W-:-:S05]  /*1410*/  IMAD.WIDE R34, R5, 0x8, R28 ;  /* 0x0000000805227825 */ /* 0x002fca00078e021c */
[----:B------:R-:W3:Y:S01]  /*1420*/  LDG.E.64 R22, desc[UR16][R34.64] ;  /* 0x0000001022167981 */ /* 0x000ee2000c1e1b00 */
[----:B------:R-:W-:Y:S01]  /*1430*/  IMAD.U32 R32, RZ, RZ, UR6 ;  /* 0x00000006ff207e24 */ /* 0x000fe2000f8e00ff */
[----:B---3--:R-:W-:Y:S01]  /*1440*/  DFMA R20, R20, R22, R24 ;  /* 0x000000161414722b */ /* 0x008fe20000000018 */
[----:B------:R-:W-:Y:S02]  /*1450*/  MOV R22, UR38 ;  /* 0x0000002600167c02 */ /* 0x000fe40008000f00 */
[----:B------:R-:W-:Y:S02]  /*1460*/  MOV R23, UR39 ;  /* 0x0000002700177c02 */ /* 0x000fe40008000f00 */
[----:B------:R-:W-:Y:S01]  /*1470*/  IADD3 R24, P2, PT, R34, UR18, RZ ;  /* 0x0000001222187c10 */ /* 0x000fe2000ff5e0ff */
[----:B------:R-:W-:-:S03]  /*1480*/  IMAD.WIDE R22, R5, 0x8, R22 ;  /* 0x0000000805167825 */ /* 0x000fc600078e0216 */
[----:B------:R-:W-:Y:S02]  /*1490*/  IADD3.X R25, PT, PT, R35, UR19, RZ, P2, !PT ;  /* 0x0000001323197c10 */ /* 0x000fe400097fe4ff */
[----:B------:R-:W-:Y:S01]  /*14a0*/  IADD3 R5, PT, PT, R32, -UR15, R5 ;  /* 0x8000000f20057c10 */ /* 0x000fe2000fffe005 */
[----:B------:R-:W3:Y:S04]  /*14b0*/  LDG.E.64 R34, desc[UR16][R34.64+0x8] ;  /* 0x0000081022227981 */ /* 0x000ee8000c1e1b00 */
[----:B------:R-:W4:Y:S01]  /*14c0*/  LDG.E.64 R22, desc[UR16][R22.64] ;  /* 0x0000001016167981 */ /* 0x000f22000c1e1b00 */
[----:B--2---:R-:W-:-:S03]  /*14d0*/  IMAD.WIDE R26, R5, 0x8, R26 ;  /* 0x00000008051a7825 */ /* 0x004fc600078e021a */
[----:B------:R-:W4:Y:S01]  /*14e0*/  LDG.E.64 R24, desc[UR16][R24.64] ;  /* 0x0000001018187981 */ /* 0x000f22000c1e1b00 */
[----:B------:R-:W-:Y:S01]  /*14f0*/  IMAD.WIDE R30, R5, 0x8, R28 ;  /* 0x00000008051e7825 */ /* 0x000fe200078e021c */
[----:B------:R-:W-:Y:S02]  /*1500*/  IADD3 R28, P2, PT, R26, UR18, RZ ;  /* 0x000000121a1c7c10 */ /* 0x000fe4000ff5e0ff */
[----:B------:R-:W2:Y:S02]  /*1510*/  LDG.E.64 R32, desc[UR16][R26.64] ;  /* 0x000000101a207981 */ /* 0x000ea4000c1e1b00 */
[----:B------:R-:W-:Y:S02]  /*1520*/  IADD3.X R29, PT, PT, R27, UR19, RZ, P2, !PT ;  /* 0x000000131b1d7c10 */ /* 0x000fe400097fe4ff */
[----:B------:R-:W2:Y:S04]  /*1530*/  LDG.E.64 R30, desc[UR16][R30.64] ;  /* 0x000000101e1e7981 */ /* 0x000ea8000c1e1b00 */
[----:B------:R-:W3:Y:S01]  /*1540*/  LDG.E.64 R28, desc[UR16][R28.64+0x8] ;  /* 0x000008101c1c7981 */ /* 0x000ee2000c1e1b00 */
[----:B----4-:R-:W-:-:S08]  /*1550*/  DFMA R20, R22, R24, R20 ;  /* 0x000000181614722b */ /* 0x010fd00000000014 */
[----:B--2---:R-:W-:-:S08]  /*1560*/  DFMA R20, R32, R30, R20 ;  /* 0x0000001e2014722b */ /* 0x004fd00000000014 */
[----:B---3--:R-:W-:-:S07]  /*1570*/  DFMA R20, R28, R34, R20 ;  /* 0x000000221c14722b */ /* 0x008fce0000000014 */
[----:B------:R2:W-:Y:S04]  /*1580*/  STG.E.64 desc[UR16][R18.64], R20 ;  /* 0x0000001412007986 */ /* 0x0005e8000c101b10 */
.L_x_10:
[----:B------:R-:W-:Y:S05]  /*1590*/  BSYNC.RECONVERGENT B0 ;  /* 0x0000000000007941 */ /* 0x000fea0003800200 */
.L_x_9:
[----:B------:R-:W3:Y:S01]  /*15a0*/  LDC.64 R26, c[0x0][0x3a8] ;  /* 0x0000ea00ff1a7b82 */ /* 0x000ee20000000a00 */
[----:B------:R-:W-:-:S07]  /*15b0*/  ISETP.NE.OR P2, PT, R4, RZ, !P0 ;  /* 0x000000ff0400720c */ /* 0x000fce0004745670 */
[----:B------:R-:W4:Y:S08]  /*15c0*/  LDC.64 R24, c[0x0][0x380] ;  /* 0x0000e000ff187b82 */ /* 0x000f300000000a00 */
[----:B0-2---:R-:W0:Y:S01]  /*15d0*/  LDC.64 R18, c[0x0][0x388] ;  /* 0x0000e200ff127b82 */ /* 0x005e220000000a00 */
[----:B---3--:R-:W-:-:S07]  /*15e0*/  @!P2 IMAD.WIDE.U32 R26, R3, 0x8, R26 ;  /* 0x00000008031aa825 */ /* 0x008fce00078e001a */
[----:B------:R-:W2:Y:S01]  /*15f0*/  LDC.64 R32, c[0x0][0x3a0] ;  /* 0x0000e800ff207b82 */ /* 0x000ea20000000a00 */
[----:B------:R-:W3:Y:S01]  /*1600*/  @!P2 LDG.E.64 R26, desc[UR16][R26.64] ;  /* 0x000000101a1aa981 */ /* 0x000ee2000c1e1b00 */
[----:B----4-:R-:W-:-:S05]  /*1610*/  @!P2 IMAD.WIDE.U32 R24, R3, 0x8, R24 ;  /* 0x000000080318a825 */ /* 0x010fca00078e0018 */
[----:B-1----:R-:W3:Y:S01]  /*1620*/  @!P2 LDG.E.64 R20, desc[UR16][R24.64] ;  /* 0x000000101814a981 */ /* 0x002ee2000c1e1b00 */
[----:B0-----:R-:W-:-:S05]  /*1630*/  @!P2 IMAD.WIDE.U32 R18, R3, 0x8, R18 ;  /* 0x000000080312a825 */ /* 0x001fca00078e0012 */
[----:B------:R-:W3:Y:S01]  /*1640*/  @!P2 LDG.E.64 R22, desc[UR16][R18.64] ;  /* 0x000000101216a981 */ /* 0x000ee2000c1e1b00 */
[----:B------:R-:W-:Y:S01]  /*1650*/  UIADD3 UR28, UP2, UPT, UR22, -UR18, URZ ;  /* 0x80000012161c7290 */ /* 0x000fe2000ff5e0ff */
[----:B------:R-:W-:Y:S02]  /*1660*/  MOV R28, UR38 ;  /* 0x00000026001c7c02 */ /* 0x000fe40008000f00 */
[----:B------:R-:W-:Y:S01]  /*1670*/  MOV R29, UR39 ;  /* 0x00000027001d7c02 */ /* 0x000fe20008000f00 */
[----:B------:R-:W-:Y:S01]  /*1680*/  UIADD3.X UR29, UPT, UPT, UR23, ~UR19, URZ, UP2, !UPT ;  /* 0x80000013171d7290 */ /* 0x000fe200097fe4ff */
[C---:B--2---:R-:W-:Y:S01]  /*1690*/  @!P2 IMAD.WIDE.U32 R32, R3.reuse, 0x8, R32 ;  /* 0x000000080320a825 */ /* 0x044fe200078e0020 */
[----:B------:R-:W2:Y:S03]  /*16a0*/  @!P2 LDG.E.64 R24, desc[UR16][R24.64+0x8] ;  /* 0x000008101818a981 */ /* 0x000ea6000c1e1b00 */
[----:B------:R-:W-:Y:S01]  /*16b0*/  IMAD.U32 R30, RZ, RZ, UR28 ;  /* 0x0000001cff1e7e24 */ /* 0x000fe2000f8e00ff */
[----:B------:R-:W-:Y:S01]  /*16c0*/  MOV R31, UR29 ;  /* 0x0000001d001f7c02 */ /* 0x000fe20008000f00 */
[C---:B------:R-:W-:Y:S01]  /*16d0*/  IMAD.WIDE R28, R3.reuse, 0x8, R28 ;  /* 0x00000008031c7825 */ /* 0x040fe200078e021c */
[----:B------:R-:W2:Y:S03]  /*16e0*/  @!P2 LDG.E.64 R32, desc[UR16][R32.64+0x8] ;  /* 0x000008102020a981 */ /* 0x000ea6000c1e1b00 */
[----:B------:R-:W-:-:S02]  /*16f0*/  IMAD.WIDE R30, R3, 0x8, R30 ;  /* 0x00000008031e7825 */ /* 0x000fc400078e021e */
[----:B------:R-:W4:Y:S04]  /*1700*/  @!P2 LDG.E.64 R28, desc[UR16][R28.64] ;  /* 0x000000101c1ca981 */ /* 0x000f28000c1e1b00 */
[----:B------:R-:W4:Y:S01]  /*1710*/  @!P2 LDG.E.64 R30, desc[UR16][R30.64] ;  /* 0x000000101e1ea981 */ /* 0x000f22000c1e1b00 */
[----:B---3--:R-:W-:-:S03]  /*1720*/  @!P2 DFMA R26, R26, R20, R22 ;  /* 0x000000141a1aa22b */ /* 0x008fc60000000016 */
[----:B------:R-:W3:Y:S04]  /*1730*/  @!P2 LDG.E.64 R22, desc[UR16][R8.64] ;  /* 0x000000100816a981 */ /* 0x000ee8000c1e1b00 */
[----:B------:R-:W3:Y:S01]  /*1740*/  @!P2 LDG.E.64 R20, desc[UR16][R10.64] ;  /* 0x000000100a14a981 */ /* 0x000ee2000c1e1b00 */
[----:B------:R-:W-:Y:S01]  /*1750*/  ISETP.NE.OR P4, PT, R4, UR14, !P0 ;  /* 0x0000000e04007c0c */ /* 0x000fe2000c785670 */
[----:B----4-:R-:W-:-:S08]  /*1760*/  @!P2 DFMA R26, R28, R30, R26 ;  /* 0x0000001e1c1aa22b */ /* 0x010fd0000000001a */
[----:B--2---:R-:W-:Y:S01]  /*1770*/  @!P2 DFMA R26, R32, R24, R26 ;  /* 0x00000018201aa22b */ /* 0x004fe2000000001a */
[----:B------:R-:W-:-:S05]  /*1780*/  MOV R35, UR7 ;  /* 0x0000000700237c02 */ /* 0x000fca0008000f00 */
[----:B------:R-:W-:Y:S02]  /*1790*/  IMAD.WIDE R34, R35, 0x8, R14 ;  /* 0x0000000823227825 */ /* 0x000fe400078e020e */
[----:B---3--:R-:W-:Y:S01]  /*17a0*/  @!P2 DFMA R36, R22, R20, R26 ;  /* 0x000000141624a22b */ /* 0x008fe2000000001a */
[----:B------:R-:W-:Y:S01]  /*17b0*/  MOV R23, UR7 ;  /* 0x0000000700177c02 */ /* 0x000fe20008000f00 */
[----:B------:R-:W-:-:S04]  /*17c0*/  IMAD.U32 R21, RZ, RZ, UR7 ;  /* 0x00000007ff157e24 */ /* 0x000fc8000f8e00ff */
[----:B------:R-:W-:-:S04]  /*17d0*/  IMAD.WIDE R20, R21, 0x8, R16 ;  /* 0x0000000815147825 */ /* 0x000fc800078e0210 */
[----:B------:R-:W-:Y:S01]  /*17e0*/  @!P4 IMAD.WIDE R22, R23, 0x8, R12 ;  /* 0x000000081716c825 */ /* 0x000fe200078e020c */
[----:B------:R0:W-:Y:S04]  /*17f0*/  @!P2 STG.E.64 desc[UR16][R18.64], R36 ;  /* 0x000000241200a986 */ /* 0x0001e8000c101b10 */
[----:B------:R-:W2:Y:S04]  /*1800*/  @!P4 LDG.E.64 R34, desc[UR16][R34.64] ;  /* 0x000000102222c981 */ /* 0x000ea8000c1e1b00 */
[----:B------:R-:W2:Y:S04]  /*1810*/  @!P4 LDG.E.64 R24, desc[UR16][R20.64] ;  /* 0x000000101418c981 */ /* 0x000ea8000c1e1b00 */
[----:B------:R-:W2:Y:S01]  /*1820*/  @!P4 LDG.E.64 R26, desc[UR16][R22.64] ;  /* 0x00000010161ac981 */ /* 0x000ea2000c1e1b00 */
[----:B------:R-:W-:Y:S01]  /*1830*/  MOV R28, 0x8 ;  /* 0x00000008001c7802 */ /* 0x000fe20000000f00 */
[----:B------:R-:W-:-:S04]  /*1840*/  IMAD.MOV.U32 R30, RZ, RZ, 0x8 ;  /* 0x00000008ff1e7424 */ /* 0x000fc800078e00ff */
[----:B------:R-:W-:-:S04]  /*1850*/  IMAD.WIDE R28, R3, R28, UR10 ;  /* 0x0000000a031c7e25 */ /* 0x000fc8000f8e021c */
[----:B------:R-:W-:Y:S01]  /*1860*/  IMAD.WIDE R30, R3, R30, UR12 ;  /* 0x0000000c031e7e25 */ /* 0x000fe2000f8e021e */
[----:B------:R-:W-:-:S04]  /*1870*/  @!P4 IADD3 R32, P2, PT, R28, UR18, RZ ;  /* 0x000000121c20cc10 */ /* 0x000fc8000ff5e0ff */
[----:B------:R-:W-:Y:S01]  /*1880*/  @!P4 IADD3.X R33, PT, PT, R29, UR19, RZ, P2, !PT ;  /* 0x000000131d21cc10 */ /* 0x000fe200097fe4ff */
[----:B------:R-:W3:Y:S04]  /*1890*/  @!P4 LDG.E.64 R30, desc[UR16][R30.64] ;  /* 0x000000101e1ec981 */ /* 0x000ee8000c1e1b00 */
[----:B------:R-:W3:Y:S04]  /*18a0*/  @!P4 LDG.E.64 R28, desc[UR16][R28.64] ;  /* 0x000000101c1cc981 */ /* 0x000ee8000c1e1b00 */
[----:B0-----:R-:W4:Y:S01]  /*18b0*/  @!P4 LDG.E.64 R36, desc[UR16][R32.64+-0x8] ;  /* 0xfffff8102024c981 */ /* 0x001f22000c1e1b00 */
[----:B--2---:R-:W-:-:S03]  /*18c0*/  @!P4 DFMA R18, R34, R26, R24 ;  /* 0x0000001a2212c22b */ /* 0x004fc60000000018 */
[----:B------:R-:W2:Y:S04]  /*18d0*/  @!P4 LDG.E.64 R26, desc[UR16][R22.64+0x8] ;  /* 0x00000810161ac981 */ /* 0x000ea8000c1e1b00 */
[----:B------:R-:W2:Y:S04]  /*18e0*/  @!P4 LDG.E.64 R24, desc[UR16][R32.64+0x8] ;  /* 0x000008102018c981 */ /* 0x000ea8000c1e1b00 */
[----:B------:R-:W4:Y:S01]  /*18f0*/  @!P4 LDG.E.64 R34, desc[UR16][R22.64+-0x8] ;  /* 0xfffff8101622c981 */ /* 0x000f22000c1e1b00 */
[----:B---3--:R-:W-:Y:S01]  /*1900*/  @!P4 DFMA R18, R28, R30, R18 ;  /* 0x0000001e1c12c22b */ /* 0x008fe20000000012 */
[----:B------:R-:W-:Y:S01]  /*1910*/  UISETP.NE.AND UP3, UPT, UR37, UR6, UPT ;  /* 0x000000062500728c */ /* 0x000fe2000bf65270 */
[----:B------:R-:W-:Y:S01]  /*1920*/  ISETP.NE.AND P2, PT, R4, UR14, PT ;  /* 0x0000000e04007c0c */ /* 0x000fe2000bf45270 */
[----:B------:R-:W-:-:S04]  /*1930*/  UIADD3 UR5, UPT, UPT, UR5, 0x1, URZ ;  /* 0x0000000105057890 */ /* 0x000fc8000fffe0ff */
[----:B------:R-:W-:Y:S01]  /*1940*/  UISETP.NE.AND UP2, UPT, UR5, UR9, UPT ;  /* 0x000000090500728c */ /* 0x000fe2000bf45270 */
[----:B--2---:R-:W-:-:S08]  /*1950*/  @!P4 DFMA R18, R24, R26, R18 ;  /* 0x0000001a1812c22b */ /* 0x004fd00000000012 */
[----:B----4-:R-:W-:-:S07]  /*1960*/  @!P4 DFMA R18, R36, R34, R18 ;  /* 0x000000222412c22b */ /* 0x010fce0000000012 */
[----:B------:R0:W-:Y:S01]  /*1970*/  @!P4 STG.E.64 desc[UR16][R20.64], R18 ;  /* 0x000000121400c986 */ /* 0x0001e2000c101b10 */
[----:B------:R-:W-:Y:S05]  /*1980*/  BRA.U UP3, `(.L_x_11) ;  /* 0x0000000503107547 */ /* 0x000fea000b800000 */
[----:B------:R-:W-:Y:S01]  /*1990*/  ISETP.EQ.OR P3, PT, R4, RZ, P3 ;  /* 0x000000ff0400720c */ /* 0x000fe20001f62670 */
[----:B------:R-:W-:Y:S01]  /*19a0*/  BSSY.RECONVERGENT B0, `(.L_x_12) ;  /* 0x0000029000007945 */ /* 0x000fe20003800200 */
[C---:B------:R-:W-:Y:S02]  /*19b0*/  ISETP.NE.OR P1, PT, R3.reuse, UR32, P1 ;  /* 0x0000002003007c0c */ /* 0x040fe40008f25670 */
[----:B------:R-:W-:-:S13]  /*19c0*/  ISETP.NE.OR P3, PT, R3, UR32, P3 ;  /* 0x0000002003007c0c */ /* 0x000fda0009f65670 */
[----:B------:R-:W-:Y:S05]  /*19d0*/  @P3 BRA `(.L_x_13) ;  /* 0x0000000000943947 */ /* 0x000fea0003800000 */
[----:B------:R-:W1:Y:S01]  /*19e0*/  LDC.64 R34, c[0x0][0x3a8] ;  /* 0x0000ea00ff227b82 */ /* 0x000e620000000a00 */
[----:B------:R-:W-:Y:S01]  /*19f0*/  IMAD R5, R4, UR6, RZ ;  /* 0x0000000604057c24 */ /* 0x000fe2000f8e02ff */
[----:B------:R-:W-:Y:S02]  /*1a00*/  MOV R22, UR28 ;  /* 0x0000001c00167c02 */ /* 0x000fe40008000f00 */
[----:B------:R-:W-:Y:S01]  /*1a10*/  MOV R23, UR29 ;  /* 0x0000001d00177c02 */ /* 0x000fe20008000f00 */
[----:B------:R-:W-:-:S03]  /*1a20*/  VIADD R31, R5, UR6 ;  /* 0x00000006051f7c36 */ /* 0x000fc60008000000 */
[----:B0-----:R-:W0:Y:S01]  /*1a30*/  LDC.64 R18, c[0x0][0x388] ;  /* 0x0000e200ff127b82 */ /* 0x001e220000000a00 */
[----:B------:R-:W-:-:S05]  /*1a40*/  IMAD.WIDE R22, R5, 0x8, R22 ;  /* 0x0000000805167825 */ /* 0x000fca00078e0216 */
[----:B------:R-:W2:Y:S02]  /*1a50*/  LDG.E.64 R20, desc[UR16][R22.64+-0x8] ;  /* 0xfffff81016147981 */ /* 0x000ea4000c1e1b00 */
[----:B------:R-:W3:Y:S01]  /*1a60*/  LDC.64 R32, c[0x0][0x3a0] ;  /* 0x0000e800ff207b82 */ /* 0x000ee20000000a00 */
[----:B-1----:R-:W-:-:S07]  /*1a70*/  IMAD.WIDE R34, R31, 0x8, R34 ;  /* 0x000000081f227825 */ /* 0x002fce00078e0222 */
[----:B------:R-:W1:Y:S01]  /*1a80*/  LDC.64 R28, c[0x0][0x380] ;  /* 0x0000e000ff1c7b82 */ /* 0x000e620000000a00 */
[----:B------:R-:W2:Y:S01]  /*1a90*/  LDG.E.64 R24, desc[UR16][R34.64+-0x8] ;  /* 0xfffff81022187981 */ /* 0x000ea2000c1e1b00 */
[----:B0-----:R-:W-:-:S05]  /*1aa0*/  IMAD.WIDE R18, R31, 0x8, R18 ;  /* 0x000000081f127825 */ /* 0x001fca00078e0212 */
[----:B------:R-:W2:Y:S01]  /*1ab0*/  LDG.E.64 R26, desc[UR16][R18.64+-0x8] ;  /* 0xfffff810121a7981 */ /* 0x000ea2000c1e1b00 */
[----:B------:R-:W-:Y:S01]  /*1ac0*/  UIADD3.X UR30, UPT, UPT, UR21, ~UR19, URZ, UP0, !UPT ;  /* 0x80000013151e7290 */ /* 0x000fe200087fe4ff */
[----:B------:R-:W-:Y:S01]  /*1ad0*/  MOV R30, UR38 ;  /* 0x00000026001e7c02 */ /* 0x000fe20008000f00 */
[----:B--2---:R-:W-:Y:S01]  /*1ae0*/  DFMA R20, R24, R20, R26 ;  /* 0x000000141814722b */ /* 0x004fe2000000001a */
[----:B------:R-:W-:Y:S01]  /*1af0*/  MOV R27, UR32 ;  /* 0x00000020001b7c02 */ /* 0x000fe20008000f00 */
[----:B------:R-:W-:Y:S01]  /*1b00*/  VIADD R25, R31, UR32 ;  /* 0x000000201f197c36 */ /* 0x000fe20008000000 */
[----:B------:R-:W-:-:S03]  /*1b10*/  MOV R24, UR32 ;  /* 0x0000002000187c02 */ /* 0x000fc60008000f00 */
[----:B------:R-:W-:Y:S01]  /*1b20*/  IMAD.WIDE R26, R27, 0x8, R22 ;  /* 0x000000081b1a7825 */ /* 0x000fe200078e0216 */
[----:B------:R-:W-:Y:S01]  /*1b30*/  IADD3 R31, PT, PT, R24, -UR15, R31 ;  /* 0x8000000f181f7c10 */ /* 0x000fe2000fffe01f */
[----:B------:R-:W2:Y:S02]  /*1b40*/  LDG.E.64 R22, desc[UR16][R22.64+-0x10] ;  /* 0xfffff01016167981 */ /* 0x000ea4000c1e1b00 */
[--C-:B---3--:R-:W-:Y:S02]  /*1b50*/  IMAD.WIDE R24, R25, 0x8, R32.reuse ;  /* 0x0000000819187825 */ /* 0x108fe400078e0220 */
[----:B------:R-:W3:Y:S02]  /*1b60*/  LDG.E.64 R26, desc[UR16][R26.64] ;  /* 0x000000101a1a7981 */ /* 0x000ee4000c1e1b00 */
[C---:B------:R-:W-:Y:S02]  /*1b70*/  IMAD.WIDE R32, R31.reuse, 0x8, R32 ;  /* 0x000000081f207825 */ /* 0x040fe400078e0220 */
[----:B------:R-:W3:Y:S02]  /*1b80*/  LDG.E.64 R24, desc[UR16][R24.64] ;  /* 0x0000001018187981 */ /* 0x000ee4000c1e1b00 */
[----:B-1----:R-:W-:Y:S01]  /*1b90*/  IMAD.WIDE R28, R31, 0x8, R28 ;  /* 0x000000081f1c7825 */ /* 0x002fe200078e021c */
[----:B------:R-:W-:Y:S01]  /*1ba0*/  MOV R31, UR30 ;  /* 0x0000001e001f7c02 */ /* 0x000fe20008000f00 */
[----:B------:R-:W4:Y:S04]  /*1bb0*/  LDG.E.64 R32, desc[UR16][R32.64] ;  /* 0x0000001020207981 */ /* 0x000f28000c1e1b00 */
[----:B------:R-:W4:Y:S01]  /*1bc0*/  LDG.E.64 R28, desc[UR16][R28.64] ;  /* 0x000000101c1c7981 */ /* 0x000f22000c1e1b00 */
[----:B------:R-:W-:-:S06]  /*1bd0*/  IMAD.WIDE R30, R5, 0x8, R30 ;  /* 0x00000008051e7825 */ /* 0x000fcc00078e021e */
[----:B------:R-:W2:Y:S01]  /*1be0*/  LDG.E.64 R30, desc[UR16][R30.64+-0x10] ;  /* 0xfffff0101e1e7981 */ /* 0x000ea2000c1e1b00 */
[----:B---3--:R-:W-:-:S08]  /*1bf0*/  DFMA R20, R24, R26, R20 ;  /* 0x0000001a1814722b */ /* 0x008fd00000000014 */
[----:B----4-:R-:W-:-:S08]  /*1c00*/  DFMA R20, R32, R28, R20 ;  /* 0x0000001c2014722b */ /* 0x010fd00000000014 */
[----:B--2---:R-:W-:-:S07]  /*1c10*/  DFMA R20, R30, R22, R20 ;  /* 0x000000161e14722b */ /* 0x004fce0000000014 */
[----:B------:R1:W-:Y:S04]  /*1c20*/  STG.E.64 desc[UR16][R18.64+-0x8], R20 ;  /* 0xfffff81412007986 */ /* 0x0003e8000c101b10 */
.L_x_13:
[----:B------:R-:W-:Y:S05]  /*1c30*/  BSYNC.RECONVERGENT B0 ;  /* 0x0000000000007941 */ /* 0x000fea0003800200 */
.L_x_12:
[----:B------:R-:W-:Y:S04]  /*1c40*/  BSSY.RECONVERGENT B0, `(.L_x_11) ;  /* 0x0000018000007945 */ /* 0x000fe80003800200 */
[----:B------:R-:W-:Y:S05]  /*1c50*/  @P1 BRA `(.L_x_14) ;  /* 0x0000000000581947 */ /* 0x000fea0003800000 */
[----:B------:R-:W-:Y:S01]  /*1c60*/  UIADD3 UR29, UP3, UPT, UR22, -UR18, URZ ;  /* 0x80000012161d7290 */ /* 0x000fe2000ff7e0ff */
[----:B------:R-:W2:Y:S01]  /*1c70*/  LDG.E.64 R28, desc[UR16][R14.64] ;  /* 0x000000100e1c7981 */ /* 0x000ea2000c1e1b00 */
[----:B01----:R-:W-:Y:S01]  /*1c80*/  MOV R20, UR22 ;  /* 0x0000001600147c02 */ /* 0x003fe20008000f00 */
[----:B------:R-:W-:Y:S01]  /*1c90*/  IMAD.U32 R21, RZ, RZ, UR23 ;  /* 0x00000017ff157e24 */ /* 0x000fe2000f8e00ff */
[----:B------:R-:W-:Y:S01]  /*1ca0*/  UIADD3.X UR28, UPT, UPT, UR21, ~UR19, URZ, UP0, !UPT ;  /* 0x80000013151c7290 */ /* 0x000fe200087fe4ff */
[----:B------:R-:W2:Y:S01]  /*1cb0*/  LDG.E.64 R30, desc[UR16][R12.64] ;  /* 0x000000100c1e7981 */ /* 0x000ea2000c1e1b00 */
[----:B------:R-:W-:-:S03]  /*1cc0*/  IMAD.U32 R32, RZ, RZ, UR20 ;  /* 0x00000014ff207e24 */ /* 0x000fc6000f8e00ff */
[----:B------:R-:W2:Y:S01]  /*1cd0*/  LDG.E.64 R26, desc[UR16][R16.64] ;  /* 0x00000010101a7981 */ /* 0x000ea2000c1e1b00 */
[----:B------:R-:W-:Y:S01]  /*1ce0*/  MOV R33, UR21 ;  /* 0x0000001500217c02 */ /* 0x000fe20008000f00 */
[----:B------:R-:W-:Y:S02]  /*1cf0*/  UIADD3.X UR30, UPT, UPT, UR23, ~UR19, URZ, UP3, !UPT ;  /* 0x80000013171e7290 */ /* 0x000fe40009ffe4ff */
[----:B------:R-:W3:Y:S01]  /*1d00*/  LDG.E.64 R20, desc[UR16][R20.64+-0x8] ;  /* 0xfffff81014147981 */ /* 0x000ee2000c1e1b00 */
[----:B------:R-:W-:Y:S01]  /*1d10*/  MOV R22, UR38 ;  /* 0x0000002600167c02 */ /* 0x000fe20008000f00 */
[----:B------:R-:W-:Y:S02]  /*1d20*/  IMAD.U32 R24, RZ, RZ, UR29 ;  /* 0x0000001dff187e24 */ /* 0x000fe4000f8e00ff */
[----:B------:R-:W3:Y:S01]  /*1d30*/  LDG.E.64 R18, desc[UR16][R32.64+-0x8] ;  /* 0xfffff81020127981 */ /* 0x000ee2000c1e1b00 */
[----:B------:R-:W-:Y:S02]  /*1d40*/  MOV R23, UR28 ;  /* 0x0000001c00177c02 */ /* 0x000fe40008000f00 */
[----:B------:R-:W-:-:S04]  /*1d50*/  MOV R25, UR30 ;  /* 0x0000001e00197c02 */ /* 0x000fc80008000f00 */
[----:B------:R-:W4:Y:S04]  /*1d60*/  LDG.E.64 R22, desc[UR16][R22.64+-0x10] ;  /* 0xfffff01016167981 */ /* 0x000f28000c1e1b00 */
[----:B------:R-:W4:Y:S01]  /*1d70*/  LDG.E.64 R24, desc[UR16][R24.64+-0x10] ;  /* 0xfffff01018187981 */ /* 0x000f22000c1e1b00 */
[----:B--2---:R-:W-:-:S08]  /*1d80*/  DFMA R26, R28, R30, R26 ;  /* 0x0000001e1c1a722b */ /* 0x004fd0000000001a */
[----:B---3--:R-:W-:-:S08]  /*1d90*/  DFMA R18, R18, R20, R26 ;  /* 0x000000141212722b */ /* 0x008fd0000000001a */
[----:B----4-:R-:W-:-:S07]  /*1da0*/  DFMA R18, R22, R24, R18 ;  /* 0x000000181612722b */ /* 0x010fce0000000012 */
[----:B------:R2:W-:Y:S04]  /*1db0*/  STG.E.64 desc[UR16][R16.64], R18 ;  /* 0x0000001210007986 */ /* 0x0005e8000c101b10 */
.L_x_14:
[----:B------:R-:W-:Y:S05]  /*1dc0*/  BSYNC.RECONVERGENT B0 ;  /* 0x0000000000007941 */ /* 0x000fea0003800200 */
.L_x_11:
[C---:B------:R-:W-:Y:S01]  /*1dd0*/  LOP3.LUT P1, RZ, R3.reuse, R4, RZ, 0xfc, !PT ;  /* 0x0000000403ff7212 */ /* 0x040fe2000782fcff */
[----:B------:R-:W-:Y:S01]  /*1de0*/  BSSY.RECONVERGENT B0, `(.L_x_15) ;  /* 0x0000019000007945 */ /* 0x000fe20003800200 */
[----:B------:R-:W-:-:S11]  /*1df0*/  ISETP.NE.OR P2, PT, R3, RZ, P2 ;  /* 0x000000ff0300720c */ /* 0x000fd60001745670 */
[----:B------:R-:W-:Y:S05]  /*1e00*/  @P1 BRA `(.L_x_16) ;  /* 0x0000000000581947 */ /* 0x000fea0003800000 */
[----:B012---:R-:W0:Y:S01]  /*1e10*/  LDC.64 R18, c[0x0][0x3a8] ;  /* 0x0000ea00ff127b82 */ /* 0x007e220000000a00 */
[----:B------:R-:W-:Y:S01]  /*1e20*/  UIADD3 UR28, UP3, UPT, UR22, -UR18, URZ ;  /* 0x80000012161c7290 */ /* 0x000fe2000ff7e0ff */
[----:B------:R-:W-:Y:S01]  /*1e30*/  MOV R24, UR38 ;  /* 0x0000002600187c02 */ /* 0x000fe20008000f00 */
[----:B------:R-:W-:Y:S02]  /*1e40*/  UIADD3.X UR30, UPT, UPT, UR21, ~UR19, URZ, UP0, !UPT ;  /* 0x80000013151e7290 */ /* 0x000fe400087fe4ff */
[----:B------:R-:W-:-:S03]  /*1e50*/  UIADD3.X UR29, UPT, UPT, UR23, ~UR19, URZ, UP3, !UPT ;  /* 0x80000013171d7290 */ /* 0x000fc60009ffe4ff */
[----:B------:R-:W1:Y:S01]  /*1e60*/  LDC.64 R32, c[0x0][0x380] ;  /* 0x0000e000ff207b82 */ /* 0x000e620000000a00 */
[----:B------:R-:W-:-:S07]  /*1e70*/  IMAD.U32 R25, RZ, RZ, UR30 ;  /* 0x0000001eff197e24 */ /* 0x000fce000f8e00ff */
[----:B------:R-:W2:Y:S08]  /*1e80*/  LDC.64 R4, c[0x0][0x388] ;  /* 0x0000e200ff047b82 */ /* 0x000eb00000000a00 */
[----:B------:R-:W3:Y:S01]  /*1e90*/  LDC.64 R28, c[0x0][0x3a0] ;  /* 0x0000e800ff1c7b82 */ /* 0x000ee20000000a00 */
[----:B0-----:R-:W4:Y:S01]  /*1ea0*/  LDG.E.64 R18, desc[UR16][R18.64] ;  /* 0x0000001012127981 */ /* 0x001f22000c1e1b00 */
[----:B------:R-:W-:-:S02]  /*1eb0*/  MOV R26, UR28 ;  /* 0x0000001c001a7c02 */ /* 0x000fc40008000f00 */
[----:B------:R-:W-:Y:S01]  /*1ec0*/  MOV R27, UR29 ;  /* 0x0000001d001b7c02 */ /* 0x000fe20008000f00 */
[----:B------:R-:W5:Y:S04]  /*1ed0*/  LDG.E.64 R24, desc[UR16][R24.64] ;  /* 0x0000001018187981 */ /* 0x000f68000c1e1b00 */
[----:B-1----:R-:W4:Y:S04]  /*1ee0*/  LDG.E.64 R20, desc[UR16][R32.64] ;  /* 0x0000001020147981 */ /* 0x002f28000c1e1b00 */
[----:B------:R-:W5:Y:S04]  /*1ef0*/  LDG.E.64 R26, desc[UR16][R26.64] ;  /* 0x000000101a1a7981 */ /* 0x000f68000c1e1b00 */
[----:B--2---:R-:W4:Y:S04]  /*1f00*/  LDG.E.64 R22, desc[UR16][R4.64] ;  /* 0x0000001004167981 */ /* 0x004f28000c1e1b00 */
[----:B------:R-:W2:Y:S04]  /*1f10*/  LDG.E.64 R30, desc[UR16][R32.64+0x8] ;  /* 0x00000810201e7981 */ /* 0x000ea8000c1e1b00 */
[----:B---3--:R-:W2:Y:S01]  /*1f20*/  LDG.E.64 R28, desc[UR16][R28.64+0x8] ;  /* 0x000008101c1c7981 */ /* 0x008ea2000c1e1b00 */
[----:B----4-:R-:W-:-:S08]  /*1f30*/  DFMA R20, R18, R20, R22 ;  /* 0x000000141214722b */ /* 0x010fd00000000016 */
[----:B-----5:R-:W-:-:S08]  /*1f40*/  DFMA R20, R24, R26, R20 ;  /* 0x0000001a1814722b */ /* 0x020fd00000000014 */
[----:B--2---:R-:W-:-:S07]  /*1f50*/  DFMA R20, R28, R30, R20 ;  /* 0x0000001e1c14722b */ /* 0x004fce0000000014 */
[----:B------:R3:W-:Y:S04]  /*1f60*/  STG.E.64 desc[UR16][R4.64], R20 ;  /* 0x0000001404007986 */ /* 0x0007e8000c101b10 */
.L_x_16:
[----:B------:R-:W-:Y:S05]  /*1f70*/  BSYNC.RECONVERGENT B0 ;  /* 0x0000000000007941 */ /* 0x000fea0003800200 */
.L_x_15:
[----:B------:R-:W-:Y:S04]  /*1f80*/  BSSY.RECONVERGENT B0, `(.L_x_17) ;  /* 0x0000021000007945 */ /* 0x000fe80003800200 */
[----:B------:R-:W-:Y:S05]  /*1f90*/  @P2 BRA `(.L_x_18) ;  /* 0x00000000007c2947 */ /* 0x000fea0003800000 */
[----:B------:R-:W-:Y:S02]  /*1fa0*/  UIADD3 UR33, UP3, UPT, UR18, UR12, URZ ;  /* 0x0000000c12217290 */ /* 0x000fe4000ff7e0ff */
[----:B------:R-:W-:Y:S02]  /*1fb0*/  UIMAD.WIDE UR28, UR7, 0x8, UR24 ;  /* 0x00000008071c78a5 */ /* 0x000fe4000f8e0218 */
[----:B------:R-:W-:Y:S02]  /*1fc0*/  UIMAD.WIDE UR30, UR7, 0x8, UR26 ;  /* 0x00000008071e78a5 */ /* 0x000fe4000f8e021a */
[----:B------:R-:W-:Y:S01]  /*1fd0*/  UIADD3.X UR34, UPT, UPT, UR19, UR13, URZ, UP3, !UPT ;  /* 0x0000000d13227290 */ /* 0x000fe20009ffe4ff */
[----:B------:R-:W-:Y:S01]  /*1fe0*/  IMAD.U32 R26, RZ, RZ, UR33 ;  /* 0x00000021ff1a7e24 */ /* 0x000fe2000f8e00ff */
[----:B------:R-:W-:Y:S01]  /*1ff0*/  MOV R22, UR28 ;  /* 0x0000001c00167c02 */ /* 0x000fe20008000f00 */
[----:B------:R-:W-:Y:S01]  /*2000*/  UIADD3 UR28, UP3, UPT, UR18, UR10, URZ ;  /* 0x0000000a121c7290 */ /* 0x000fe2000ff7e0ff */
[----:B------:R-:W-:Y:S01]  /*2010*/  MOV R23, UR29 ;  /* 0x0000001d00177c02 */ /* 0x000fe20008000f00 */
[----:B------:R-:W-:Y:S01]  /*2020*/  IMAD.U32 R24, RZ, RZ, UR30 ;  /* 0x0000001eff187e24 */ /* 0x000fe2000f8e00ff */
[----:B------:R-:W-:-:S02]  /*2030*/  MOV R25, UR31 ;  /* 0x0000001f00197c02 */ /* 0x000fc40008000f00 */
[----:B------:R-:W-:Y:S02]  /*2040*/  MOV R27, UR34 ;  /* 0x00000022001b7c02 */ /* 0x000fe40008000f00 */
[----:B------:R-:W4:Y:S01]  /*2050*/  LDG.E.64 R22, desc[UR16][R22.64] ;  /* 0x0000001016167981 */ /* 0x000f22000c1e1b00 */
[----:B012---:R-:W-:Y:S01]  /*2060*/  MOV R18, UR12 ;  /* 0x0000000c00127c02 */ /* 0x007fe20008000f00 */
[----:B------:R-:W-:Y:S02]  /*2070*/  IMAD.U32 R19, RZ, RZ, UR13 ;  /* 0x0000000dff137e24 */ /* 0x000fe4000f8e00ff */
[----:B------:R-:W4:Y:S01]  /*2080*/  LDG.E.64 R24, desc[UR16][R24.64] ;  /* 0x0000001018187981 */ /* 0x000f22000c1e1b00 */
[----:B------:R-:W-:-:S03]  /*2090*/  IMAD.U32 R32, RZ, RZ, UR10 ;  /* 0x0000000aff207e24 */ /* 0x000fc6000f8e00ff */
[----:B------:R-:W4:Y:S01]  /*20a0*/  LDG.E.64 R28, desc[UR16][R26.64] ;  /* 0x000000101a1c7981 */ /* 0x000f22000c1e1b00 */
[----:B------:R-:W-:Y:S01]  /*20b0*/  MOV R33, UR11 ;  /* 0x0000000b00217c02 */ /* 0x000fe20008000f00 */
[----:B------:R-:W-:Y:S02]  /*20c0*/  UIADD3.X UR29, UPT, UPT, UR19, UR11, URZ, UP3, !UPT ;  /* 0x0000000b131d7290 */ /* 0x000fe40009ffe4ff */
[----:B------:R-:W2:Y:S01]  /*20d0*/  LDG.E.64 R18, desc[UR16][R18.64] ;  /* 0x0000001012127981 */ /* 0x000ea2000c1e1b00 */
[----:B------:R-:W-:-:S03]  /*20e0*/  MOV R30, UR28 ;  /* 0x0000001c001e7c02 */ /* 0x000fc60008000f00 */
[----:B---3--:R-:W2:Y:S01]  /*20f0*/  LDG.E.64 R4, desc[UR16][R32.64] ;  /* 0x0000001020047981 */ /* 0x008ea2000c1e1b00 */
[----:B------:R-:W-:-:S03]  /*2100*/  MOV R31, UR29 ;  /* 0x0000001d001f7c02 */ /* 0x000fc60008000f00 */
[----:B------:R-:W3:Y:S04]  /*2110*/  LDG.E.64 R20, desc[UR16][R26.64+0x8] ;  /* 0x000008101a147981 */ /* 0x000ee8000c1e1b00 */
[----:B------:R-:W3:Y:S01]  /*2120*/  LDG.E.64 R30, desc[UR16][R30.64+0x8] ;  /* 0x000008101e1e7981 */ /* 0x000ee2000c1e1b00 */
[----:B----4-:R-:W-:-:S08]  /*2130*/  DFMA R22, R22, R28, R24 ;  /* 0x0000001c1616722b */ /* 0x010fd00000000018 */
[----:B--2---:R-:W-:-:S08]  /*2140*/  DFMA R4, R4, R18, R22 ;  /* 0x000000120404722b */ /* 0x004fd00000000016 */
[----:B---3--:R-:W-:Y:S01]  /*2150*/  DFMA R4, R30, R20, R4 ;  /* 0x000000141e04722b */ /* 0x008fe20000000004 */
[----:B------:R-:W-:Y:S01]  /*2160*/  IMAD.U32 R20, RZ, RZ, UR30 ;  /* 0x0000001eff147e24 */ /* 0x000fe2000f8e00ff */
[----:B------:R-:W-:-:S05]  /*2170*/  MOV R21, UR31 ;  /* 0x0000001f00157c02 */ /* 0x000fca0008000f00 */
[----:B------:R4:W-:Y:S04]  /*2180*/  STG.E.64 desc[UR16][R20.64], R4 ;  /* 0x0000000414007986 */ /* 0x0009e8000c101b10 */
.L_x_18:
[----:B------:R-:W-:Y:S05]  /*2190*/  BSYNC.RECONVERGENT B0 ;  /* 0x0000000000007941 */ /* 0x000fea0003800200 */
.L_x_17:
[----:B------:R-:W-:Y:S05]  /*21a0*/  BRA.U UP2, `(.L_x_19) ;  /* 0xffffffed02907547 */ /* 0x000fea000b83ffff */
[----:B------:R-:W-:Y:S05]  /*21b0*/  BRA.U UP1, `(.L_x_20) ;  /* 0xffffffed01247547 */ /* 0x000fea000b83ffff */
.L_x_6:
[----:B------:R-:W5:Y:S01]  /*21c0*/  LDCU UR5, c[0x0][0x3bc] ;  /* 0x00007780ff0577ac */ /* 0x000f620008000800 */
[----:B01-3--:R-:W0:Y:S01]  /*21d0*/  LDC R13, c[0x0][0x3b4] ;  /* 0x0000ed00ff0d7b82 */ /* 0x00be220000000800 */
[C---:B------:R-:W-:Y:S01]  /*21e0*/  IADD3 R3, PT, PT, R0.reuse, 0x20, RZ ;  /* 0x0000002000037810 */ /* 0x040fe20007ffe0ff */
[C---:B------:R-:W-:Y:S01]  /*21f0*/  VIADD R11, R0.reuse, 0x30 ;  /* 0x00000030000b7836 */ /* 0x040fe20000000000 */
[C---:B------:R-:W-:Y:S01]  /*2200*/  IADD3 R7, PT, PT, R0.reuse, 0x10, RZ ;  /* 0x0000001000077810 */ /* 0x040fe20007ffe0ff */
[----:B----4-:R-:W-:Y:S01]  /*2210*/  IMAD R5, R0, UR6, RZ ;  /* 0x0000000600057c24 */ /* 0x010fe2000f8e02ff */
[----:B------:R-:W-:Y:S01]  /*2220*/  UIADD3 UR4, UPT, UPT, UR9, -0x1, URZ ;  /* 0xffffffff09047890 */ /* 0x000fe2000fffe0ff */
[----:B------:R-:W-:Y:S01]  /*2230*/  IMAD R9, R3, UR6, RZ ;  /* 0x0000000603097c24 */ /* 0x000fe2000f8e02ff */
[----:B------:R-:W-:Y:S01]  /*2240*/  ULOP3.LUT UR11, UR9, 0x7ffffffc, URZ, 0xc0, !UPT ;  /* 0x7ffffffc090b7892 */ /* 0x000fe2000f8ec0ff */
[----:B------:R-:W-:Y:S01]  /*2250*/  IMAD R11, R11, UR6, RZ ;  /* 0x000000060b0b7c24 */ /* 0x000fe2000f8e02ff */
[C---:B------:R-:W-:Y:S01]  /*2260*/  IADD3 R4, PT, PT, R2.reuse, R5, RZ ;  /* 0x0000000502047210 */ /* 0x040fe20007ffe0ff */
[----:B------:R-:W-:Y:S01]  /*2270*/  IMAD R7, R7, UR6, RZ ;  /* 0x0000000607077c24 */ /* 0x000fe2000f8e02ff */
[C---:B------:R-:W-:Y:S01]  /*2280*/  IADD3 R8, PT, PT, R2.reuse, R9, RZ ;  /* 0x0000000902087210 */ /* 0x040fe20007ffe0ff */
[----:B------:R-:W-:Y:S01]  /*2290*/  UISETP.GE.U32.AND UP0, UPT, UR4, 0x3, UPT ;  /* 0x000000030400788c */ /* 0x000fe2000bf06070 */
[C---:B------:R-:W-:Y:S01]  /*22a0*/  IADD3 R10, PT, PT, R2.reuse, R11, RZ ;  /* 0x0000000b020a7210 */ /* 0x040fe20007ffe0ff */
[----:B------:R-:W-:Y:S01]  /*22b0*/  IMAD.IADD R6, R2, 0x1, R7 ;  /* 0x0000000102067824 */ /* 0x000fe200078e0207 */
[----:B------:R-:W-:-:S02]  /*22c0*/  ULOP3.LUT UR10, UR9, 0x3, URZ, 0xc0, !UPT ;  /* 0x00000003090a7892 */ /* 0x000fc4000f8ec0ff */
[----:B-----5:R-:W-:Y:S02]  /*22d0*/  UIADD3 UR5, UPT, UPT, UR5, -0x3, URZ ;  /* 0xfffffffd05057890 */ /* 0x020fe4000fffe0ff */
[----:B------:R-:W-:Y:S01]  /*22e0*/  UIADD3 UR7, UPT, UPT, -UR11, URZ, URZ ;  /* 0x000000ff0b077290 */ /* 0x000fe2000fffe1ff */
[----:B------:R-:W-:-:S03]  /*22f0*/  UMOV UR4, URZ ;  /* 0x000000ff00047c82 */ /* 0x000fc60008000000 */
[----:B0-----:R-:W-:-:S08]  /*2300*/  IMAD R12, R13, UR5, R0 ;  /* 0x000000050d0c7c24 */ /* 0x001fd0000f8e0200 */
.L_x_44:
[----:B------:R-:W-:Y:S01]  /*2310*/  UISETP.GE.AND UP2, UPT, UR9, 0x1, UPT ;  /* 0x000000010900788c */ /* 0x000fe2000bf46270 */
[----:B012---:R-:W-:Y:S01]  /*2320*/  MOV R17, UR4 ;  /* 0x0000000400117c02 */ /* 0x007fe20008000f00 */
[----:B------:R-:W-:-:S04]  /*2330*/  UIADD3 UR4, UPT, UPT, UR4, 0x1, URZ ;  /* 0x0000000104047890 */ /* 0x000fc8000fffe0ff */
[----:B------:R-:W-:-:S03]  /*2340*/  UISETP.NE.AND UP1, UPT, UR4, UR8, UPT ;  /* 0x000000080400728c */ /* 0x000fc6000bf25270 */
[----:B---34-:R-:W-:Y:S08]  /*2350*/  BRA.U !UP2, `(.L_x_21) ;  /* 0x0000000d0acc7547 */ /* 0x018ff0000b800000 */
[----:B------:R-:W-:Y:S02]  /*2360*/  HFMA2 R15, -RZ, RZ, 0, 0 ;  /* 0x00000000ff0f7431 */ /* 0x000fe400000001ff */
[----:B------:R-:W-:Y:S01]  /*2370*/  IMAD R13, R17, 0x10, R2 ;  /* 0x00000010110d7824 */ /* 0x000fe200078e0202 */
[----:B------:R-:W-:Y:S06]  /*2380*/  BRA.U !UP0, `(.L_x_22) ;  /* 0x00000009082c7547 */ /* 0x000fec000b800000 */
[----:B------:R-:W0:Y:S01]  /*2390*/  LDCU UR6, c[0x0][0x3b0] ;  /* 0x00007600ff0677ac */ /* 0x000e220008000800 */
[C---:B------:R-:W-:Y:S01]  /*23a0*/  LEA R24, R17.reuse, R6, 0x4 ;  /* 0x0000000611187211 */ /* 0x040fe200078e20ff */
[C---:B------:R-:W-:Y:S01]  /*23b0*/  IMAD R27, R17.reuse, 0x10, R10 ;  /* 0x00000010111b7824 */ /* 0x040fe200078e020a */
[C---:B------:R-:W-:Y:S01]  /*23c0*/  LEA R25, R17.reuse, R8, 0x4 ;  /* 0x0000000811197211 */ /* 0x040fe200078e20ff */
[----:B------:R-:W-:Y:S01]  /*23d0*/  IMAD.MOV.U32 R31, RZ, RZ, R11 ;  /* 0x000000ffff1f7224 */ /* 0x000fe200078e000b */
[----:B------:R-:W-:Y:S01]  /*23e0*/  LEA R26, R17, R4, 0x4 ;  /* 0x00000004111a7211 */ /* 0x000fe200078e20ff */
[----:B------:R-:W1:Y:S01]  /*23f0*/  LDCU UR13, c[0x0][0x3bc] ;  /* 0x00007780ff0d77ac */ /* 0x000e620008000800 */
[----:B------:R-:W-:Y:S02]  /*2400*/  MOV R28, R12 ;  /* 0x0000000c001c7202 */ /* 0x000fe40000000f00 */
[----:B------:R-:W-:Y:S01]  /*2410*/  MOV R29, R5 ;  /* 0x00000005001d7202 */ /* 0x000fe20000000f00 */
[----:B------:R-:W2:Y:S01]  /*2420*/  LDCU UR12, c[0x0][0x3b4] ;  /* 0x00007680ff0c77ac */ /* 0x000ea20008000800 */
[----:B------:R-:W-:-:S02]  /*2430*/  MOV R30, R9 ;  /* 0x00000009001e7202 */ /* 0x000fc40000000f00 */
[----:B------:R-:W-:Y:S02]  /*2440*/  MOV R32, R7 ;  /* 0x0000000700207202 */ /* 0x000fe40000000f00 */
[----:B------:R-:W-:Y:S02]  /*2450*/  MOV R33, R3 ;  /* 0x0000000300217202 */ /* 0x000fe40000000f00 */
[----:B0-----:R-:W-:Y:S01]  /*2460*/  ISETP.GE.AND P1, PT, R13, UR6, PT ;  /* 0x000000060d007c0c */ /* 0x001fe2000bf26270 */
[----:B------:R-:W-:-:S12]  /*2470*/  UMOV UR6, UR7 ;  /* 0x0000000700067c82 */ /* 0x000fd80008000000 */
.L_x_34:
[----:B01----:R-:W0:Y:S01]  /*2480*/  LDC.64 R14, c[0x0][0x3c0] ;  /* 0x0000f000ff0e7b82 */ /* 0x003e220000000a00 */
[----:B------:R-:W-:Y:S01]  /*2490*/  VIADD R16, R33, 0xffffffe0 ;  /* 0xffffffe021107836 */ /* 0x000fe20000000000 */
[----:B------:R-:W-:Y:S04]  /*24a0*/  BSSY.RECONVERGENT B0, `(.L_x_23) ;  /* 0x0000018000007945 */ /* 0x000fe80003800200 */
[----:B--2---:R-:W-:Y:S01]  /*24b0*/  ISETP.GE.OR P0, PT, R16, UR12, P1 ;  /* 0x0000000c10007c0c */ /* 0x004fe20008f06670 */
[----:B0-----:R-:W-:-:S12]  /*24c0*/  IMAD.WIDE R14, R28, 0x8, R14 ;  /* 0x000000081c0e7825 */ /* 0x001fd800078e020e */
[----:B---34-:R-:W-:Y:S05]  /*24d0*/  @P0 BRA `(.L_x_24) ;  /* 0x0000000000500947 */ /* 0x018fea0003800000 */
[----:B------:R-:W0:Y:S08]  /*24e0*/  LDC.64 R22, c[0x0][0x388] ;  /* 0x0000e200ff167b82 */ /* 0x000e300000000a00 */
[----:B------:R-:W2:Y:S08]  /*24f0*/  LDC.64 R18, c[0x0][0x380] ;  /* 0x0000e000ff127b82 */ /* 0x000eb00000000a00 */
[----:B------:R-:W3:Y:S01]  /*2500*/  LDC.64 R16, c[0x0][0x390] ;  /* 0x0000e400ff107b82 */ /* 0x000ee20000000a00 */
[----:B0-----:R-:W-:-:S05]  /*2510*/  IMAD.WIDE R22, R26, 0x8, R22 ;  /* 0x000000081a167825 */ /* 0x001fca00078e0216 */
[----:B------:R-:W4:Y:S01]  /*2520*/  LDG.E.64 R34, desc[UR16][R22.64] ;  /* 0x0000001016227981 */ /* 0x000f22000c1e1b00 */
[----:B--2---:R-:W-:-:S04]  /*2530*/  IMAD.WIDE R36, R26, 0x8, R18 ;  /* 0x000000081a247825 */ /* 0x004fc800078e0212 */
[----:B---3--:R-:W-:Y:S01]  /*2540*/  IMAD.WIDE R18, R26, 0x8, R16 ;  /* 0x000000081a127825 */ /* 0x008fe200078e0210 */
[----:B----4-:R0:W-:Y:S04]  /*2550*/  STG.E.64 desc[UR16][R36.64], R34 ;  /* 0x0000002224007986 */ /* 0x0101e8000c101b10 */
[----:B------:R-:W2:Y:S01]  /*2560*/  LDG.E.64 R20, desc[UR16][R18.64] ;  /* 0x0000001012147981 */ /* 0x000ea2000c1e1b00 */
[----:B-1----:R-:W-:-:S03]  /*2570*/  UISETP.GE.AND UP2, UPT, UR13, 0x3, UPT ;  /* 0x000000030d00788c */ /* 0x002fc6000bf46270 */
[----:B--2---:R0:W-:Y:S06]  /*2580*/  STG.E.64 desc[UR16][R22.64], R20 ;  /* 0x0000001416007986 */ /* 0x0041ec000c101b10 */
[----:B------:R-:W-:Y:S05]  /*2590*/  BRA.U !UP2, `(.L_x_24) ;  /* 0x000000010a207547 */ /* 0x000fea000b800000 */
[----:B------:R-:W-:-:S13]  /*25a0*/  ISETP.GE.AND P0, PT, R13, 0x1, PT ;  /* 0x000000010d00780c */ /* 0x000fda0003f06270 */
[----:B------:R2:W-:Y:S01]  /*25b0*/  @P0 STG.E.64 desc[UR16][R18.64], RZ ;  /* 0x000000ff12000986 */ /* 0x0005e2000c101b10 */
[----:B------:R-:W-:Y:S05]  /*25c0*/  @P0 BRA `(.L_x_24) ;  /* 0x0000000000140947 */ /* 0x000fea0003800000 */
[----:B------:R-:W-:-:S13]  /*25d0*/  ISETP.NE.AND P0, PT, R13, RZ, PT ;  /* 0x000000ff0d00720c */ /* 0x000fda0003f05270 */
[----:B------:R-:W-:Y:S05]  /*25e0*/  @P0 BRA `(.L_x_24) ;  /* 0x00000000000c0947 */ /* 0x000fea0003800000 */
[----:B--2---:R-:W2:Y:S01]  /*25f0*/  LDG.E.64 R18, desc[UR16][R14.64] ;  /* 0x000000100e127981 */ /* 0x004ea2000c1e1b00 */
[----:B------:R-:W-:-:S05]  /*2600*/  IMAD.WIDE R16, R29, 0x8, R16 ;  /* 0x000000081d107825 */ /* 0x000fca00078e0210 */
[----:B--2---:R3:W-:Y:S02]  /*2610*/  STG.E.64 desc[UR16][R16.64], R18 ;  /* 0x0000001210007986 */ /* 0x0047e4000c101b10 */
.L_x_24:
[----:B-1----:R-:W-:Y:S05]  /*2620*/  BSYNC.RECONVERGENT B0 ;  /* 0x0000000000007941 */ /* 0x002fea0003800200 */
.L_x_23:
[----:B0-----:R-:W0:Y:S01]  /*2630*/  LDC R34, c[0x0][0x3b0] ;  /* 0x0000ec00ff227b82 */ /* 0x001e220000000800 */
[----:B---3--:R-:W-:Y:S01]  /*2640*/  IADD3 R16, PT, PT, R33, -0x10, RZ ;  /* 0xfffffff021107810 */ /* 0x008fe20007ffe0ff */
[----:B------:R-:W-:Y:S06]  /*2650*/  BSSY.RECONVERGENT B0, `(.L_x_25) ;  /* 0x000001a000007945 */ /* 0x000fec0003800200 */
[----:B------:R-:W-:Y:S01]  /*2660*/  BAR.SYNC.DEFER_BLOCKING 0x0 ;  /* 0x0000000000007b1d */ /* 0x000fe20000010000 */
[----:B0-----:R-:W-:-:S04]  /*2670*/  ISETP.GE.AND P0, PT, R13, R34, PT ;  /* 0x000000220d00720c */ /* 0x001fc80003f06270 */
[----:B------:R-:W-:-:S13]  /*2680*/  ISETP.GE.OR P2, PT, R16, UR12, P0 ;  /* 0x0000000c10007c0c */ /* 0x000fda0008746670 */
[----:B------:R-:W-:Y:S05]  /*2690*/  @P2 BRA `(.L_x_26) ;  /* 0x0000000000542947 */ /* 0x000fea0003800000 */
[----:B------:R-:W0:Y:S08]  /*26a0*/  LDC.64 R22, c[0x0][0x388] ;  /* 0x0000e200ff167b82 */ /* 0x000e300000000a00 */
[----:B--2---:R-:W1:Y:S08]  /*26b0*/  LDC.64 R18, c[0x0][0x380] ;  /* 0x0000e000ff127b82 */ /* 0x004e700000000a00 */
[----:B------:R-:W2:Y:S01]  /*26c0*/  LDC.64 R16, c[0x0][0x390] ;  /* 0x0000e400ff107b82 */ /* 0x000ea20000000a00 */
[----:B0-----:R-:W-:-:S05]  /*26d0*/  IMAD.WIDE R22, R24, 0x8, R22 ;  /* 0x0000000818167825 */ /* 0x001fca00078e0216 */
[----:B------:R-:W3:Y:S01]  /*26e0*/  LDG.E.64 R36, desc[UR16][R22.64] ;  /* 0x0000001016247981 */ /* 0x000ee2000c1e1b00 */
[----:B-1----:R-:W-:-:S05]  /*26f0*/  IMAD.WIDE R18, R24, 0x8, R18 ;  /* 0x0000000818127825 */ /* 0x002fca00078e0212 */
[----:B---3--:R2:W-:Y:S02]  /*2700*/  STG.E.64 desc[UR16][R18.64], R36 ;  /* 0x0000002412007986 */ /* 0x0085e4000c101b10 */
[----:B--2---:R-:W-:-:S05]  /*2710*/  IMAD.WIDE R18, R24, 0x8, R16 ;  /* 0x0000000818127825 */ /* 0x004fca00078e0210 */
[----:B------:R-:W2:Y:S01]  /*2720*/  LDG.E.64 R20, desc[UR16][R18.64] ;  /* 0x0000001012147981 */ /* 0x000ea2000c1e1b00 */
[----:B------:R-:W-:-:S03]  /*2730*/  UISETP.GE.AND UP2, UPT, UR13, 0x3, UPT ;  /* 0x000000030d00788c */ /* 0x000fc6000bf46270 */
[----:B--2---:R0:W-:Y:S06]  /*2740*/  STG.E.64 desc[UR16][R22.64], R20 ;  /* 0x0000001416007986 */ /* 0x0041ec000c101b10 */
[----:B------:R-:W-:Y:S05]  /*2750*/  BRA.U !UP2, `(.L_x_26) ;  /* 0x000000010a247547 */ /* 0x000fea000b800000 */
[----:B------:R-:W-:-:S13]  /*2760*/  ISETP.GT.AND P2, PT, R13, RZ, PT ;  /* 0x000000ff0d00720c */ /* 0x000fda0003f44270 */
[----:B------:R-:W-:Y:S05]  /*2770*/  @P2 BRA `(.L_x_27) ;  /* 0x0000000000182947 */ /* 0x000fea0003800000 */
[----:B------:R-:W-:-:S13]  /*2780*/  ISETP.NE.AND P2, PT, R13, RZ, PT ;  /* 0x000000ff0d00720c */ /* 0x000fda0003f45270 */
[----:B------:R-:W-:Y:S05]  /*2790*/  @P2 BRA `(.L_x_26) ;  /* 0x0000000000142947 */ /* 0x000fea0003800000 */
[----:B------:R-:W2:Y:S01]  /*27a0*/  LDG.E.64 R18, desc[UR16][R14.64+0x80] ;  /* 0x000080100e127981 */ /* 0x000ea2000c1e1b00 */
[----:B------:R-:W-:-:S05]  /*27b0*/  IMAD.WIDE R16, R32, 0x8, R16 ;  /* 0x0000000820107825 */ /* 0x000fca00078e0210 */
[----:B--2---:R3:W-:Y:S01]  /*27c0*/  STG.E.64 desc[UR16][R16.64], R18 ;  /* 0x0000001210007986 */ /* 0x0047e2000c101b10 */
[----:B------:R-:W-:Y:S05]  /*27d0*/  BRA `(.L_x_26) ;  /* 0x0000000000047947 */ /* 0x000fea0003800000 */
.L_x_27:
[----:B------:R1:W-:Y:S02]  /*27e0*/  STG.E.64 desc[UR16][R18.64], RZ ;  /* 0x000000ff12007986 */ /* 0x0003e4000c101b10 */
.L_x_26:
[----:B------:R-:W-:Y:S05]  /*27f0*/  BSYNC.RECONVERGENT B0 ;  /* 0x0000000000007941 */ /* 0x000fea0003800200 */
.L_x_25:
[----:B------:R-:W-:Y:S01]  /*2800*/  BAR.SYNC.DEFER_BLOCKING 0x0 ;  /* 0x0000000000007b1d */ /* 0x000fe20000010000 */
[----:B------:R-:W-:-:S05]  /*2810*/  ISETP.GE.OR P2, PT, R33, UR12, P0 ;  /* 0x0000000c21007c0c */ /* 0x000fca0008746670 */
[----:B------:R-:W-:Y:S08]  /*2820*/  BSSY.RECONVERGENT B0, `(.L_x_28) ;  /* 0x0000017000007945 */ /* 0x000ff00003800200 */
[----:B------:R-:W-:Y:S05]  /*2830*/  @P2 BRA `(.L_x_29) ;  /* 0x0000000000542947 */ /* 0x000fea0003800000 */
[----:B0-----:R-:W0:Y:S08]  /*2840*/  LDC.64 R22, c[0x0][0x388] ;  /* 0x0000e200ff167b82 */ /* 0x001e300000000a00 */
[----:B-123--:R-:W1:Y:S08]  /*2850*/  LDC.64 R18, c[0x0][0x380] ;  /* 0x0000e000ff127b82 */ /* 0x00ee700000000a00 */
        /* <DEDUP_REMOVED lines=18> */
.L_x_30:
[----:B------:R0:W-:Y:S02]  /*2980*/  STG.E.64 desc[UR16][R18.64], RZ ;  /* 0x000000ff12007986 */ /* 0x0001e4000c101b10 */
.L_x_29:
[----:B------:R-:W-:Y:S05]  /*2990*/  BSYNC.RECONVERGENT B0 ;  /* 0x0000000000007941 */ /* 0x000fea0003800200 */
.L_x_28:
[----:B0--3--:R-:W-:Y:S01]  /*29a0*/  IADD3 R16, PT, PT, R33, 0x10, RZ ;  /* 0x0000001021107810 */ /* 0x009fe20007ffe0ff */
[----:B------:R-:W-:Y:S03]  /*29b0*/  BAR.SYNC.DEFER_BLOCKING 0x0 ;  /* 0x0000000000007b1d */ /* 0x000fe60000010000 */
[----:B------:R-:W-:-:S03]  /*29c0*/  ISETP.GE.OR P0, PT, R16, UR12, P0 ;  /* 0x0000000c10007c0c */ /* 0x000fc60008706670 */
[----:B------:R-:W-:Y:S10]  /*29d0*/  BSSY.RECONVERGENT B0, `(.L_x_31) ;  /* 0x0000017000007945 */ /* 0x000ff40003800200 */
[----:B------:R-:W-:Y:S05]  /*29e0*/  @P0 BRA `(.L_x_32) ;  /* 0x0000000000540947 */ /* 0x000fea0003800000 */
[----:B----4-:R-:W0:Y:S08]  /*29f0*/  LDC.64 R20, c[0x0][0x388] ;  /* 0x0000e200ff147b82 */ /* 0x010e300000000a00 */
[----:B-12---:R-:W1:Y:S08]  /*2a00*/  LDC.64 R18, c[0x0][0x380] ;  /* 0x0000e000ff127b82 */ /* 0x006e700000000a00 */
        /* <DEDUP_REMOVED lines=18> */
.L_x_33:
[----:B------:R3:W-:Y:S02]  /*2b30*/  STG.E.64 desc[UR16][R18.64], RZ ;  /* 0x000000ff12007986 */ /* 0x0007e4000c101b10 */
.L_x_32:
[----:B------:R-:W-:Y:S05]  /*2b40*/  BSYNC.RECONVERGENT B0 ;  /* 0x0000000000007941 */ /* 0x000fea0003800200 */
.L_x_31:
[----:B------:R-:W-:Y:S01]  /*2b50*/  BAR.SYNC.DEFER_BLOCKING 0x0 ;  /* 0x0000000000007b1d */ /* 0x000fe20000010000 */
[----:B------:R-:W-:Y:S01]  /*2b60*/  UIADD3 UR6, UPT, UPT, UR6, 0x4, URZ ;  /* 0x0000000406067890 */ /* 0x000fe2000fffe0ff */
[C---:B------:R-:W-:Y:S01]  /*2b70*/  LEA R32, R34.reuse, R32, 0x6 ;  /* 0x0000002022207211 */ /* 0x040fe200078e30ff */
[C---:B------:R-:W-:Y:S01]  /*2b80*/  IMAD R24, R34.reuse, 0x40, R24 ;  /* 0x0000004022187824 */ /* 0x040fe200078e0218 */
[C---:B------:R-:W-:Y:S01]  /*2b90*/  LEA R30, R34.reuse, R30, 0x6 ;  /* 0x0000001e221e7211 */ /* 0x040fe200078e30ff */
[----:B------:R-:W-:Y:S01]  /*2ba0*/  UISETP.NE.AND UP2, UPT, UR6, URZ, UPT ;  /* 0x000000ff0600728c */ /* 0x000fe2000bf45270 */
[C---:B------:R-:W-:Y:S01]  /*2bb0*/  LEA R25, R34.reuse, R25, 0x6 ;  /* 0x0000001922197211 */ /* 0x040fe200078e30ff */
[C---:B------:R-:W-:Y:S01]  /*2bc0*/  IMAD R27, R34.reuse, 0x40, R27 ;  /* 0x00000040221b7824 */ /* 0x040fe200078e021b */
[----:B------:R-:W-:Y:S01]  /*2bd0*/  LEA R31, R34, R31, 0x6 ;  /* 0x0000001f221f7211 */ /* 0x000fe200078e30ff */
[----:B------:R-:W-:Y:S01]  /*2be0*/  VIADD R28, R28, 0x40 ;  /* 0x000000401c1c7836 */ /* 0x000fe20000000000 */
[----:B------:R-:W-:-:S02]  /*2bf0*/  LEA R29, R34, R29, 0x6 ;  /* 0x0000001d221d7211 */ /* 0x000fc400078e30ff */
[----:B------:R-:W-:Y:S02]  /*2c00*/  LEA R26, R34, R26, 0x6 ;  /* 0x0000001a221a7211 */ /* 0x000fe400078e30ff */
[----:B------:R-:W-:Y:S01]  /*2c10*/  IADD3 R33, PT, PT, R33, 0x40, RZ ;  /* 0x0000004021217810 */ /* 0x000fe20007ffe0ff */
[----:B------:R-:W-:Y:S06]  /*2c20*/  BRA.U UP2, `(.L_x_34) ;  /* 0xfffffff902147547 */ /* 0x000fec000b83ffff */
[----:B-1----:R-:W-:-:S07]  /*2c30*/  MOV R15, UR11 ;  /* 0x0000000b000f7c02 */ /* 0x002fce0008000f00 */
.L_x_22:
[----:B------:R-:W-:-:S09]  /*2c40*/  UISETP.NE.AND UP2, UPT, UR10, URZ, UPT ;  /* 0x000000ff0a00728c */ /* 0x000fd2000bf45270 */
[----:B------:R-:W-:Y:S05]  /*2c50*/  BRA.U !UP2, `(.L_x_21) ;  /* 0x000000050a8c7547 */ /* 0x000fea000b800000 */
[----:B--23--:R-:W1:Y:S01]  /*2c60*/  LDC.64 R18, c[0x0][0x3b0] ;  /* 0x0000ec00ff127b82 */ /* 0x00ce620000000a00 */
[----:B------:R-:W-:Y:S01]  /*2c70*/  LEA R28, R15, R0, 0x4 ;  /* 0x000000000f1c7211 */ /* 0x000fe200078e20ff */
[----:B------:R-:W-:Y:S06]  /*2c80*/  BSSY.RECONVERGENT B0, `(.L_x_35) ;  /* 0x000001f000007945 */ /* 0x000fec0003800200 */
[----:B0---4-:R-:W0:Y:S01]  /*2c90*/  LDC.64 R20, c[0x0][0x3c0] ;  /* 0x0000f000ff147b82 */ /* 0x011e220000000a00 */
[----:B-1----:R-:W-:Y:S01]  /*2ca0*/  ISETP.GE.AND P0, PT, R13, R18, PT ;  /* 0x000000120d00720c */ /* 0x002fe20003f06270 */
[----:B------:R-:W-:-:S03]  /*2cb0*/  IMAD R15, R19, UR5, R28 ;  /* 0x00000005130f7c24 */ /* 0x000fc6000f8e021c */
[----:B------:R-:W-:Y:S01]  /*2cc0*/  ISETP.GE.OR P1, PT, R28, R19, P0 ;  /* 0x000000131c00720c */ /* 0x000fe20000726670 */
[----:B0-----:R-:W-:-:S12]  /*2cd0*/  IMAD.WIDE R20, R15, 0x8, R20 ;  /* 0x000000080f147825 */ /* 0x001fd800078e0214 */
[----:B------:R-:W-:Y:S05]  /*2ce0*/  @P1 BRA `(.L_x_36) ;  /* 0x0000000000601947 */ /* 0x000fea0003800000 */
[----:B------:R-:W0:Y:S01]  /*2cf0*/  LDC.64 R26, c[0x0][0x388] ;  /* 0x0000e200ff1a7b82 */ /* 0x000e220000000a00 */
[----:B------:R-:W-:Y:S01]  /*2d00*/  IMAD R29, R28, R18, RZ ;  /* 0x000000121c1d7224 */ /* 0x000fe200078e02ff */
[----:B------:R-:W1:Y:S04]  /*2d10*/  LDCU UR6, c[0x0][0x3bc] ;  /* 0x00007780ff0677ac */ /* 0x000e680008000800 */
[----:B------:R-:W-:Y:S02]  /*2d20*/  IADD3 R15, PT, PT, R13, R29, RZ ;  /* 0x0000001d0d0f7210 */ /* 0x000fe40007ffe0ff */
        /* <DEDUP_REMOVED lines=19> */
.L_x_37:
[----:B------:R1:W-:Y:S02]  /*2e60*/  STG.E.64 desc[UR16][R14.64], RZ ;  /* 0x000000ff0e007986 */ /* 0x0003e4000c101b10 */
.L_x_36:
[----:B------:R-:W-:Y:S05]  /*2e70*/  BSYNC.RECONVERGENT B0 ;  /* 0x0000000000007941 */ /* 0x000fea0003800200 */
.L_x_35:
[----:B------:R-:W-:Y:S01]  /*2e80*/  BAR.SYNC.DEFER_BLOCKING 0x0 ;  /* 0x0000000000007b1d */ /* 0x000fe20000010000 */
[----:B------:R-:W-:-:S09]  /*2e90*/  UISETP.NE.AND UP2, UPT, UR10, 0x1, UPT ;  /* 0x000000010a00788c */ /* 0x000fd2000bf45270 */
[----:B------:R-:W-:Y:S05]  /*2ea0*/  BRA.U !UP2, `(.L_x_21) ;  /* 0x000000010af87547 */ /* 0x000fea000b800000 */
[----:B------:R-:W-:Y:S01]  /*2eb0*/  VIADD R29, R28, 0x10 ;  /* 0x000000101c1d7836 */ /* 0x000fe20000000000 */
[----:B------:R-:W-:Y:S04]  /*2ec0*/  BSSY.RECONVERGENT B0, `(.L_x_38) ;  /* 0x000001b000007945 */ /* 0x000fe80003800200 */
[----:B------:R-:W-:-:S13]  /*2ed0*/  ISETP.GE.OR P1, PT, R29, R19, P0 ;  /* 0x000000131d00720c */ /* 0x000fda0000726670 */
[----:B------:R-:W-:Y:S05]  /*2ee0*/  @P1 BRA `(.L_x_39) ;  /* 0x0000000000601947 */ /* 0x000fea0003800000 */
[----:B0-----:R-:W0:Y:S01]  /*2ef0*/  LDC.64 R26, c[0x0][0x388] ;  /* 0x0000e200ff1a7b82 */ /* 0x001e220000000a00 */
[----:B------:R-:W-:Y:S01]  /*2f00*/  IMAD R29, R29, R18, RZ ;  /* 0x000000121d1d7224 */ /* 0x000fe200078e02ff */
[----:B------:R-:W3:Y:S04]  /*2f10*/  LDCU UR6, c[0x0][0x3bc] ;  /* 0x00007780ff0677ac */ /* 0x000ee80008000800 */
[----:B-12---:R-:W-:Y:S02]  /*2f20*/  IADD3 R15, PT, PT, R13, R29, RZ ;  /* 0x0000001d0d0f7210 */ /* 0x006fe40007ffe0ff */
[----:B------:R-:W1:Y:S08]  /*2f30*/  LDC.64 R22, c[0x0][0x380] ;  /* 0x0000e000ff167b82 */ /* 0x000e700000000a00 */
[----:B------:R-:W2:Y:S01]  /*2f40*/  LDC.64 R16, c[0x0][0x390] ;  /* 0x0000e400ff107b82 */ /* 0x000ea20000000a00 */
[----:B0-----:R-:W-:-:S05]  /*2f50*/  IMAD.WIDE R26, R15, 0x8, R26 ;  /* 0x000000080f1a7825 */ /* 0x001fca00078e021a */
[----:B------:R-:W4:Y:S01]  /*2f60*/  LDG.E.64 R24, desc[UR16][R26.64] ;  /* 0x000000101a187981 */ /* 0x000f22000c1e1b00 */
[----:B-1----:R-:W-:-:S04]  /*2f70*/  IMAD.WIDE R22, R15, 0x8, R22 ;  /* 0x000000080f167825 */ /* 0x002fc800078e0216 */
[----:B--2---:R-:W-:Y:S01]  /*2f80*/  IMAD.WIDE R14, R15, 0x8, R16 ;  /* 0x000000080f0e7825 */ /* 0x004fe200078e0210 */
[----:B----4-:R4:W-:Y:S04]  /*2f90*/  STG.E.64 desc[UR16][R22.64], R24 ;  /* 0x0000001816007986 */ /* 0x0109e8000c101b10 */
[----:B------:R-:W2:Y:S01]  /*2fa0*/  LDG.E.64 R30, desc[UR16][R14.64] ;  /* 0x000000100e1e7981 */ /* 0x000ea2000c1e1b00 */
[----:B---3--:R-:W-:-:S03]  /*2fb0*/  UISETP.GE.AND UP2, UPT, UR6, 0x3, UPT ;  /* 0x000000030600788c */ /* 0x008fc6000bf46270 */
        /* <DEDUP_REMOVED lines=10> */
.L_x_40:
[----:B------:R3:W-:Y:S02]  /*3060*/  STG.E.64 desc[UR16][R14.64], RZ ;  /* 0x000000ff0e007986 */ /* 0x0007e4000c101b10 */
.L_x_39:
[----:B------:R-:W-:Y:S05]  /*3070*/  BSYNC.RECONVERGENT B0 ;  /* 0x0000000000007941 */ /* 0x000fea0003800200 */
.L_x_38:
[----:B------:R-:W-:Y:S01]  /*3080*/  BAR.SYNC.DEFER_BLOCKING 0x0 ;  /* 0x0000000000007b1d */ /* 0x000fe20000010000 */
[----:B------:R-:W-:-:S09]  /*3090*/  UISETP.NE.AND UP2, UPT, UR10, 0x2, UPT ;  /* 0x000000020a00788c */ /* 0x000fd2000bf45270 */
[----:B------:R-:W-:Y:S05]  /*30a0*/  BRA.U !UP2, `(.L_x_21) ;  /* 0x000000010a787547 */ /* 0x000fea000b800000 */
[----:B------:R-:W-:Y:S01]  /*30b0*/  IADD3 R28, PT, PT, R28, 0x20, RZ ;  /* 0x000000201c1c7810 */ /* 0x000fe20007ffe0ff */
[----:B------:R-:W-:Y:S03]  /*30c0*/  BSSY.RECONVERGENT B0, `(.L_x_41) ;  /* 0x000001b000007945 */ /* 0x000fe60003800200 */
[----:B------:R-:W-:-:S13]  /*30d0*/  ISETP.GE.OR P0, PT, R28, R19, P0 ;  /* 0x000000131c00720c */ /* 0x000fda0000706670 */
[----:B------:R-:W-:Y:S05]  /*30e0*/  @P0 BRA `(.L_x_42) ;  /* 0x0000000000600947 */ /* 0x000fea0003800000 */
[----:B0---4-:R-:W0:Y:S01]  /*30f0*/  LDC.64 R24, c[0x0][0x388] ;  /* 0x0000e200ff187b82 */ /* 0x011e220000000a00 */
[----:B------:R-:W-:Y:S01]  /*3100*/  IMAD R28, R28, R18, RZ ;  /* 0x000000121c1c7224 */ /* 0x000fe200078e02ff */
[----:B------:R-:W4:Y:S04]  /*3110*/  LDCU UR6, c[0x0][0x3bc] ;  /* 0x00007780ff0677ac */ /* 0x000f280008000800 */
[----:B-123--:R-:W-:Y:S02]  /*3120*/  IADD3 R15, PT, PT, R13, R28, RZ ;  /* 0x0000001c0d0f7210 */ /* 0x00efe40007ffe0ff */
[----:B------:R-:W1:Y:S08]  /*3130*/  LDC.64 R22, c[0x0][0x380] ;  /* 0x0000e000ff167b82 */ /* 0x000e700000000a00 */
[----:B------:R-:W2:Y:S01]  /*3140*/  LDC.64 R16, c[0x0][0x390] ;  /* 0x0000e400ff107b82 */ /* 0x000ea20000000a00 */
[----:B0-----:R-:W-:-:S05]  /*3150*/  IMAD.WIDE R24, R15, 0x8, R24 ;  /* 0x000000080f187825 */ /* 0x001fca00078e0218 */
[----:B------:R-:W3:Y:S01]  /*3160*/  LDG.E.64 R18, desc[UR16][R24.64] ;  /* 0x0000001018127981 */ /* 0x000ee2000c1e1b00 */
[----:B-1----:R-:W-:-:S04]  /*3170*/  IMAD.WIDE R22, R15, 0x8, R22 ;  /* 0x000000080f167825 */ /* 0x002fc800078e0216 */
[----:B--2---:R-:W-:Y:S01]  /*3180*/  IMAD.WIDE R14, R15, 0x8, R16 ;  /* 0x000000080f0e7825 */ /* 0x004fe200078e0210 */
[----:B---3--:R0:W-:Y:S04]  /*3190*/  STG.E.64 desc[UR16][R22.64], R18 ;  /* 0x0000001216007986 */ /* 0x0081e8000c101b10 */
[----:B------:R-:W2:Y:S01]  /*31a0*/  LDG.E.64 R26, desc[UR16][R14.64] ;  /* 0x000000100e1a7981 */ /* 0x000ea2000c1e1b00 */
[----:B----4-:R-:W-:-:S03]  /*31b0*/  UISETP.GE.AND UP2, UPT, UR6, 0x3, UPT ;  /* 0x000000030600788c */ /* 0x010fc6000bf46270 */
        /* <DEDUP_REMOVED lines=10> */
.L_x_43:
[----:B------:R1:W-:Y:S02]  /*3260*/  STG.E.64 desc[UR16][R14.64], RZ ;  /* 0x000000ff0e007986 */ /* 0x0003e4000c101b10 */
.L_x_42:
[----:B------:R-:W-:Y:S05]  /*3270*/  BSYNC.RECONVERGENT B0 ;  /* 0x0000000000007941 */ /* 0x000fea0003800200 */
.L_x_41:
[----:B------:R-:W-:Y:S06]  /*3280*/  BAR.SYNC.DEFER_BLOCKING 0x0 ;  /* 0x0000000000007b1d */ /* 0x000fec0000010000 */
.L_x_21:
[----:B------:R-:W-:Y:S05]  /*3290*/  BRA.U UP1, `(.L_x_44) ;  /* 0xfffffff1011c7547 */ /* 0x000fea000b83ffff */
[----:B------:R-:W-:Y:S05]  /*32a0*/  EXIT ;  /* 0x000000000000794d */ /* 0x000fea0003800000 */
.L_x_45:
[----:B------:R-:W-:-:S00]  /*32b0*/  BRA `(.L_x_45) ;  /* 0xfffffffc00fc7947 */ /* 0x000fc0000383ffff */
[----:B------:R-:W-:-:S00]  /*32c0*/  NOP ;  /* 0x0000000000007918 */ /* 0x000fc00000000000 */
        /* <DEDUP_REMOVED lines=11> */
.L_x_46:


//--------------------- .nv.shared.reserved.0     --------------------------
	.section	.nv.shared.reserved.0,"aw",@nobits
	.weak		__nv_reservedSMEM_offset_0_alias
	.size		__nv_reservedSMEM_offset_0_alias, 0, 64
	.other		__nv_reservedSMEM_offset_0_alias,@"STO_CUDA_RESERVED_SHARED STV_DEFAULT"
__nv_reservedSMEM_offset_0_alias:
	.zero		0
	.zero		64


//--------------------- .nv.constant0._Z12rtm2d_kernelPdS_S_S_S_S_iiiiS_i --------------------------
	.section	.nv.constant0._Z12rtm2d_kernelPdS_S_S_S_S_iiiiS_i,"a",@progbits
	.sectionflags	@""
	.align	4
.nv.constant0._Z12rtm2d_kernelPdS_S_S_S_S_iiiiS_i:
	.zero		972


//--------------------- SYMBOLS --------------------------

	.type		.nv.reservedSmem.offset0,@object
	.size		.nv.reservedSmem.offset0,0x4
